	.target	sm_100a

	.elftype	@"ET_EXEC"


//--------------------- .note.nv.tkinfo           --------------------------
	.section	.note.nv.tkinfo,"",@"SHT_NOTE"
	.sectionflags	@"SHF_NOTE_NV_TKINFO"
	.tkinfo
        /*0018*/ 	.word	0x00000002
        /*0030*/ 	.string	""
        /*0030*/ 	.string	"ptxas"
        /*0030*/ 	.string	"Cuda compilation tools, release 13.0, V13.0.88"
        /*0030*/ 	.string	"Build cuda_13.0.r13.0/compiler.36424714_0"
        /*0030*/ 	.string	"-arch sm_100a -m 64 "



//--------------------- .note.nv.cuinfo           --------------------------
	.section	.note.nv.cuinfo,"",@"SHT_NOTE"
	.sectionflags	@"SHF_NOTE_NV_CUINFO"
        /*0018*/ 	.short	0x0002
        /*001a*/ 	.short	0x0064
        /*001c*/ 	.short	0x0082
	.zero		2


//--------------------- .nv.info                  --------------------------
	.section	.nv.info,"",@"SHT_CUDA_INFO"
	.align	4


	//----- nvinfo : EIATTR_REGCOUNT
	.align		4
        /*0000*/ 	.byte	0x04, 0x2f
        /*0002*/ 	.short	(.L_19 - .L_18)
	.align		4
.L_18:
        /*0004*/ 	.word	index@(_ZN7cutlass13device_kernelINS_4conv6kernel13ConvUniversalINS1_16ConvProblemShapeILNS1_8OperatorE2ELi3EEENS1_10collective14CollectiveConvINS1_47MainloopSm100TmaUmmaWarpSpecializedImplicitGemmILS5_2ELi8ELi3ELi1ELi2EN4cute5tupleIJNSA_1CILi1EEESD_SD_EEEEENSB_IJNSC_ILi128EEENSB_IJNSC_ILi64EEEEEENSB_IJNSC_ILi32EEEEEEEEENS_10tfloat32_tESM_NSA_8TiledMMAINSA_8MMA_AtomIJNSA_17SM100_MMA_TF32_SSISM_SM_fLi128ELi64ELNSA_4UMMA5MajorE1ELSR_1ELNSQ_7ScaleInE0ELSS_0EEEEEENSA_6LayoutISE_NSB_IJNSC_ILi0EEESW_SW_EEEEENSB_IJNSA_10UnderscoreESZ_SZ_EEEEENS7_6detail27Sm100ImplicitGemmTileTraitsINSA_13SM90_TMA_LOADENSA_14ComposedLayoutINSA_7SwizzleILi2ELi5ELi2EEENSA_18smem_ptr_flag_bitsILi32EEENSV_INSB_IJSJ_NSC_ILi4EEEEEENSB_IJSD_SJ_EEEEEEEvEENS13_INSA_20SM90_TMA_LOAD_IM2COLES1E_vEEEENS_8epilogue10collective18CollectiveEpilogueINS1J_23Sm100TmaWarpSpecializedILi4ELi2ELi16ELb1ELb0EEEJSL_NSB_IJNSV_ISG_SD_EENSV_INSC_ILi16EEESD_EEEEESM_NSB_IJlNSB_IJSD_lllEEESW_EEESM_S1T_NS1J_6fusion15FusionCallbacksIS1N_NS1U_17LinearCombinationISM_fSM_fLNS_15FloatRoundStyleE2EEESL_S1R_JEEENSA_5SM1004TMEM4LOAD26SM100_TMEM_LOAD_32dp32b16xES14_NS15_INS16_ILi2ELi4ELi3EEES19_NSV_INSB_IJNSC_ILi8EEES1P_EEENSB_IJS1P_SD_EEEEEEENSA_39AutoVectorizingCopyWithAssumedAlignmentILi128EEENSA_14SM90_TMA_STOREES29_S2B_S2B_EEEvvEEEEvNT_6ParamsE)
        /*0008*/ 	.word	0x0000004f


	//----- nvinfo : EIATTR_FRAME_SIZE
	.align		4
.L_19:
        /*000c*/ 	.byte	0x04, 0x11
        /*000e*/ 	.short	(.L_21 - .L_20)
	.align		4
.L_20:
        /*0010*/ 	.word	index@($__internal_2_$__cuda_sm10x_tcgen05_guardrail_trap_unallocated_columns_being_dealloced)
        /*0014*/ 	.word	0x00000008


	//----- nvinfo : EIATTR_FRAME_SIZE
	.align		4
.L_21:
        /*0018*/ 	.byte	0x04, 0x11
        /*001a*/ 	.short	(.L_23 - .L_22)
	.align		4
.L_22:
        /*001c*/ 	.word	index@($__internal_1_$__cuda_sm10x_tcgen05_guardrail_trap_phase_invalid_during_alloc)
        /*0020*/ 	.word	0x00000008


	//----- nvinfo : EIATTR_FRAME_SIZE
	.align		4
.L_23:
        /*0024*/ 	.byte	0x04, 0x11
        /*0026*/ 	.short	(.L_25 - .L_24)
	.align		4
.L_24:
        /*0028*/ 	.word	index@($__internal_0_$__cuda_sm10x_tcgen05_guardrail_trap_col_being_dealloced_not_returned_by_alloc)
        /*002c*/ 	.word	0x00000008


	//----- nvinfo : EIATTR_FRAME_SIZE
	.align		4
.L_25:
        /*0030*/ 	.byte	0x04, 0x11
        /*0032*/ 	.short	(.L_27 - .L_26)
	.align		4
.L_26:
        /*0034*/ 	.word	index@(_ZN7cutlass13device_kernelINS_4conv6kernel13ConvUniversalINS1_16ConvProblemShapeILNS1_8OperatorE2ELi3EEENS1_10collective14CollectiveConvINS1_47MainloopSm100TmaUmmaWarpSpecializedImplicitGemmILS5_2ELi8ELi3ELi1ELi2EN4cute5tupleIJNSA_1CILi1EEESD_SD_EEEEENSB_IJNSC_ILi128EEENSB_IJNSC_ILi64EEEEEENSB_IJNSC_ILi32EEEEEEEEENS_10tfloat32_tESM_NSA_8TiledMMAINSA_8MMA_AtomIJNSA_17SM100_MMA_TF32_SSISM_SM_fLi128ELi64ELNSA_4UMMA5MajorE1ELSR_1ELNSQ_7ScaleInE0ELSS_0EEEEEENSA_6LayoutISE_NSB_IJNSC_ILi0EEESW_SW_EEEEENSB_IJNSA_10UnderscoreESZ_SZ_EEEEENS7_6detail27Sm100ImplicitGemmTileTraitsINSA_13SM90_TMA_LOADENSA_14ComposedLayoutINSA_7SwizzleILi2ELi5ELi2EEENSA_18smem_ptr_flag_bitsILi32EEENSV_INSB_IJSJ_NSC_ILi4EEEEEENSB_IJSD_SJ_EEEEEEEvEENS13_INSA_20SM90_TMA_LOAD_IM2COLES1E_vEEEENS_8epilogue10collective18CollectiveEpilogueINS1J_23Sm100TmaWarpSpecializedILi4ELi2ELi16ELb1ELb0EEEJSL_NSB_IJNSV_ISG_SD_EENSV_INSC_ILi16EEESD_EEEEESM_NSB_IJlNSB_IJSD_lllEEESW_EEESM_S1T_NS1J_6fusion15FusionCallbacksIS1N_NS1U_17LinearCombinationISM_fSM_fLNS_15FloatRoundStyleE2EEESL_S1R_JEEENSA_5SM1004TMEM4LOAD26SM100_TMEM_LOAD_32dp32b16xES14_NS15_INS16_ILi2ELi4ELi3EEES19_NSV_INSB_IJNSC_ILi8EEES1P_EEENSB_IJS1P_SD_EEEEEEENSA_39AutoVectorizingCopyWithAssumedAlignmentILi128EEENSA_14SM90_TMA_STOREES29_S2B_S2B_EEEvvEEEEvNT_6ParamsE)
        /*0038*/ 	.word	0x00000008


	//----- nvinfo : EIATTR_MIN_STACK_SIZE
	.align		4
.L_27:
        /*003c*/ 	.byte	0x04, 0x12
        /*003e*/ 	.short	(.L_29 - .L_28)
	.align		4
.L_28:
        /*0040*/ 	.word	index@(_ZN7cutlass13device_kernelINS_4conv6kernel13ConvUniversalINS1_16ConvProblemShapeILNS1_8OperatorE2ELi3EEENS1_10collective14CollectiveConvINS1_47MainloopSm100TmaUmmaWarpSpecializedImplicitGemmILS5_2ELi8ELi3ELi1ELi2EN4cute5tupleIJNSA_1CILi1EEESD_SD_EEEEENSB_IJNSC_ILi128EEENSB_IJNSC_ILi64EEEEEENSB_IJNSC_ILi32EEEEEEEEENS_10tfloat32_tESM_NSA_8TiledMMAINSA_8MMA_AtomIJNSA_17SM100_MMA_TF32_SSISM_SM_fLi128ELi64ELNSA_4UMMA5MajorE1ELSR_1ELNSQ_7ScaleInE0ELSS_0EEEEEENSA_6LayoutISE_NSB_IJNSC_ILi0EEESW_SW_EEEEENSB_IJNSA_10UnderscoreESZ_SZ_EEEEENS7_6detail27Sm100ImplicitGemmTileTraitsINSA_13SM90_TMA_LOADENSA_14ComposedLayoutINSA_7SwizzleILi2ELi5ELi2EEENSA_18smem_ptr_flag_bitsILi32EEENSV_INSB_IJSJ_NSC_ILi4EEEEEENSB_IJSD_SJ_EEEEEEEvEENS13_INSA_20SM90_TMA_LOAD_IM2COLES1E_vEEEENS_8epilogue10collective18CollectiveEpilogueINS1J_23Sm100TmaWarpSpecializedILi4ELi2ELi16ELb1ELb0EEEJSL_NSB_IJNSV_ISG_SD_EENSV_INSC_ILi16EEESD_EEEEESM_NSB_IJlNSB_IJSD_lllEEESW_EEESM_S1T_NS1J_6fusion15FusionCallbacksIS1N_NS1U_17LinearCombinationISM_fSM_fLNS_15FloatRoundStyleE2EEESL_S1R_JEEENSA_5SM1004TMEM4LOAD26SM100_TMEM_LOAD_32dp32b16xES14_NS15_INS16_ILi2ELi4ELi3EEES19_NSV_INSB_IJNSC_ILi8EEES1P_EEENSB_IJS1P_SD_EEEEEEENSA_39AutoVectorizingCopyWithAssumedAlignmentILi128EEENSA_14SM90_TMA_STOREES29_S2B_S2B_EEEvvEEEEvNT_6ParamsE)
        /*0044*/ 	.word	0x00000008
.L_29:


//--------------------- .nv.compat                --------------------------
	.section	.nv.compat,"",@"SHT_CUDA_COMPAT_INFO"
	.align	4
        /*0000*/ 	.byte	0x02, 0x09, 0x01, 0x00, 0x02, 0x02, 0x02, 0x00, 0x02, 0x05, 0x05, 0x00, 0x03, 0x07, 0x01, 0x01
        /*0010*/ 	.byte	0x02, 0x03, 0x01, 0x00, 0x02, 0x06, 0x01, 0x00, 0x04, 0x0b, 0x08, 0x00, 0x09, 0x00, 0x00, 0x00
        /*0020*/ 	.byte	0x00, 0x00, 0x00, 0x00


//--------------------- .nv.info._ZN7cutlass13device_kernelINS_4conv6kernel13ConvUniversalINS1_16ConvProblemShapeILNS1_8OperatorE2ELi3EEENS1_10collective14CollectiveConvINS1_47MainloopSm100TmaUmmaWarpSpecializedImplicitGemmILS5_2ELi8ELi3ELi1ELi2EN4cute5tupleIJNSA_1CILi1EEESD_SD_EEEEENSB_IJNSC_ILi128EEENSB_IJNSC_ILi64EEEEEENSB_IJNSC_ILi32EEEEEEEEENS_10tfloat32_tESM_NSA_8TiledMMAINSA_8MMA_AtomIJNSA_17SM100_MMA_TF32_SSISM_SM_fLi128ELi64ELNSA_4UMMA5MajorE1ELSR_1ELNSQ_7ScaleInE0ELSS_0EEEEEENSA_6LayoutISE_NSB_IJNSC_ILi0EEESW_SW_EEEEENSB_IJNSA_10UnderscoreESZ_SZ_EEEEENS7_6detail27Sm100ImplicitGemmTileTraitsINSA_13SM90_TMA_LOADENSA_14ComposedLayoutINSA_7SwizzleILi2ELi5ELi2EEENSA_18smem_ptr_flag_bitsILi32EEENSV_INSB_IJSJ_NSC_ILi4EEEEEENSB_IJSD_SJ_EEEEEEEvEENS13_INSA_20SM90_TMA_LOAD_IM2COLES1E_vEEEENS_8epilogue10collective18CollectiveEpilogueINS1J_23Sm100TmaWarpSpecializedILi4ELi2ELi16ELb1ELb0EEEJSL_NSB_IJNSV_ISG_SD_EENSV_INSC_ILi16EEESD_EEEEESM_NSB_IJlNSB_IJSD_lllEEESW_EEESM_S1T_NS1J_6fusion15FusionCallbacksIS1N_NS1U_17LinearCombinationISM_fSM_fLNS_15FloatRoundStyleE2EEESL_S1R_JEEENSA_5SM1004TMEM4LOAD26SM100_TMEM_LOAD_32dp32b16xES14_NS15_INS16_ILi2ELi4ELi3EEES19_NSV_INSB_IJNSC_ILi8EEES1P_EEENSB_IJS1P_SD_EEEEEEENSA_39AutoVectorizingCopyWithAssumedAlignmentILi128EEENSA_14SM90_TMA_STOREES29_S2B_S2B_EEEvvEEEEvNT_6ParamsE --------------------------
	.section	.nv.info._ZN7cutlass13device_kernelINS_4conv6kernel13ConvUniversalINS1_16ConvProblemShapeILNS1_8OperatorE2ELi3EEENS1_10collective14CollectiveConvINS1_47MainloopSm100TmaUmmaWarpSpecializedImplicitGemmILS5_2ELi8ELi3ELi1ELi2EN4cute5tupleIJNSA_1CILi1EEESD_SD_EEEEENSB_IJNSC_ILi128EEENSB_IJNSC_ILi64EEEEEENSB_IJNSC_ILi32EEEEEEEEENS_10tfloat32_tESM_NSA_8TiledMMAINSA_8MMA_AtomIJNSA_17SM100_MMA_TF32_SSISM_SM_fLi128ELi64ELNSA_4UMMA5MajorE1ELSR_1ELNSQ_7ScaleInE0ELSS_0EEEEEENSA_6LayoutISE_NSB_IJNSC_ILi0EEESW_SW_EEEEENSB_IJNSA_10UnderscoreESZ_SZ_EEEEENS7_6detail27Sm100ImplicitGemmTileTraitsINSA_13SM90_TMA_LOADENSA_14ComposedLayoutINSA_7SwizzleILi2ELi5ELi2EEENSA_18smem_ptr_flag_bitsILi32EEENSV_INSB_IJSJ_NSC_ILi4EEEEEENSB_IJSD_SJ_EEEEEEEvEENS13_INSA_20SM90_TMA_LOAD_IM2COLES1E_vEEEENS_8epilogue10collective18CollectiveEpilogueINS1J_23Sm100TmaWarpSpecializedILi4ELi2ELi16ELb1ELb0EEEJSL_NSB_IJNSV_ISG_SD_EENSV_INSC_ILi16EEESD_EEEEESM_NSB_IJlNSB_IJSD_lllEEESW_EEESM_S1T_NS1J_6fusion15FusionCallbacksIS1N_NS1U_17LinearCombinationISM_fSM_fLNS_15FloatRoundStyleE2EEESL_S1R_JEEENSA_5SM1004TMEM4LOAD26SM100_TMEM_LOAD_32dp32b16xES14_NS15_INS16_ILi2ELi4ELi3EEES19_NSV_INSB_IJNSC_ILi8EEES1P_EEENSB_IJS1P_SD_EEEEEEENSA_39AutoVectorizingCopyWithAssumedAlignmentILi128EEENSA_14SM90_TMA_STOREES29_S2B_S2B_EEEvvEEEEvNT_6ParamsE,"",@"SHT_CUDA_INFO"
	.sectionflags	@""
	.align	4


	//----- nvinfo : EIATTR_CUDA_API_VERSION
	.align		4
        /*0000*/ 	.byte	0x04, 0x37
        /*0002*/ 	.short	(.L_31 - .L_30)
.L_30:
        /*0004*/ 	.word	0x00000082


	//----- nvinfo : EIATTR_KPARAM_INFO
	.align		4
.L_31:
        /*0008*/ 	.byte	0x04, 0x17
        /*000a*/ 	.short	(.L_33 - .L_32)
.L_32:
        /*000c*/ 	.word	0x00000000
        /*0010*/ 	.short	0x0000
        /*0012*/ 	.short	0x0000
        /*0014*/ 	.byte	0x00, 0xf0, 0x01, 0x24


	//----- nvinfo : EIATTR_AT_ENTRY_FRAGMENTS
	.align		4
.L_33:
        /*0018*/ 	.byte	0x04, 0x4f
        /*001a*/ 	.short	(.L_35 - .L_34)


	//   ....[0]....
.L_34:
        /*001c*/ 	.word	0x00000006


	//----- nvinfo : EIATTR_RESERVED_SMEM_USED
	.align		4
.L_35:
        /*0020*/ 	.byte	0x01, 0x41
	.zero		2


	//----- nvinfo : EIATTR_SPARSE_MMA_MASK
	.align		4
        /*0024*/ 	.byte	0x03, 0x50
        /*0026*/ 	.short	0x0000


	//----- nvinfo : EIATTR_TCGEN05_1CTA_USED
	.align		4
        /*0028*/ 	.byte	0x01, 0x51
	.zero		2


	//----- nvinfo : EIATTR_MAXREG_COUNT
	.align		4
        /*002c*/ 	.byte	0x03, 0x1b
        /*002e*/ 	.short	0x00ff


	//----- nvinfo : EIATTR_NUM_BARRIERS
	.align		4
        /*0030*/ 	.byte	0x02, 0x4c
        /*0032*/ 	.byte	0x07
	.zero		1


	//----- nvinfo : EIATTR_EXTERNS
	.align		4
        /*0034*/ 	.byte	0x04, 0x0f
        /*0036*/ 	.short	(.L_37 - .L_36)


	//   ....[0]....
	.align		4
.L_36:
        /*0038*/ 	.word	index@(__assertfail)


	//----- nvinfo : EIATTR_MERCURY_ISA_VERSION
	.align		4
.L_37:
        /*003c*/ 	.byte	0x03, 0x5f
        /*003e*/ 	.short	0x0101


	//----- nvinfo : EIATTR_INT_WARP_WIDE_INSTR_OFFSETS
	.align		4
        /*0040*/ 	.byte	0x04, 0x31
        /*0042*/ 	.short	(.L_39 - .L_38)


	//   ....[0]....
.L_38:
        /*0044*/ 	.word	0x00004630


	//   ....[1]....
        /*0048*/ 	.word	0x00004650


	//   ....[2]....
        /*004c*/ 	.word	0x00004680


	//   ....[3]....
        /*0050*/ 	.word	0x00005900


	//   ....[4]....
        /*0054*/ 	.word	0x00005960


	//   ....[5]....
        /*0058*/ 	.word	0x00005a60


	//   ....[6]....
        /*005c*/ 	.word	0x00005ae0


	//   ....[7]....
        /*0060*/ 	.word	0x00005bc0


	//   ....[8]....
        /*0064*/ 	.word	0x00005c50


	//   ....[9]....
        /*0068*/ 	.word	0x00005d40


	//   ....[10]....
        /*006c*/ 	.word	0x00005df0


	//----- nvinfo : EIATTR_COOP_GROUP_MASK_REGIDS
	.align		4
.L_39:
        /*0070*/ 	.byte	0x04, 0x29
        /*0072*/ 	.short	(.L_41 - .L_40)


	//   ....[0]....
.L_40:
        /*0074*/ 	.word	0xffffffff


	//   ....[1]....
        /*0078*/ 	.word	0xffffffff


	//   ....[2]....
        /*007c*/ 	.word	0xffffffff


	//   ....[3]....
        /*0080*/ 	.word	0xffffffff


	//   ....[4]....
        /*0084*/ 	.word	0xffffffff


	//   ....[5]....
        /*0088*/ 	.word	0xffffffff


	//   ....[6]....
        /*008c*/ 	.word	0xffffffff


	//   ....[7]....
        /*0090*/ 	.word	0xffffffff


	//   ....[8]....
        /*0094*/ 	.word	0xffffffff


	//   ....[9]....
        /*0098*/ 	.word	0xffffffff


	//   ....[10]....
        /*009c*/ 	.word	0xffffffff


	//   ....[11]....
        /*00a0*/ 	.word	0xffffffff


	//----- nvinfo : EIATTR_COOP_GROUP_INSTR_OFFSETS
	.align		4
.L_41:
        /*00a4*/ 	.byte	0x04, 0x28
        /*00a6*/ 	.short	(.L_43 - .L_42)


	//   ....[0]....
.L_42:
        /*00a8*/ 	.word	0x00000090


	//   ....[1]....
        /*00ac*/ 	.word	0x00000500


	//   ....[2]....
        /*00b0*/ 	.word	0x000006f0


	//   ....[3]....
        /*00b4*/ 	.word	0x00000890


	//   ....[4]....
        /*00b8*/ 	.word	0x00000990


	//   ....[5]....
        /*00bc*/ 	.word	0x00000ae0


	//   ....[6]....
        /*00c0*/ 	.word	0x00002ab0


	//   ....[7]....
        /*00c4*/ 	.word	0x00003980


	//   ....[8]....
        /*00c8*/ 	.word	0x00003b90


	//   ....[9]....
        /*00cc*/ 	.word	0x00003bc0


	//   ....[10]....
        /*00d0*/ 	.word	0x00004510


	//   ....[11]....
        /*00d4*/ 	.word	0x00004750


	//----- nvinfo : EIATTR_VRC_CTA_INIT_COUNT
	.align		4
.L_43:
        /*00d8*/ 	.byte	0x02, 0x4a
        /*00da*/ 	.byte	0x80
	.zero		1


	//----- nvinfo : EIATTR_SYSCALL_OFFSETS
	.align		4
        /*00dc*/ 	.byte	0x04, 0x46
        /*00de*/ 	.short	(.L_45 - .L_44)


	//   ....[0]....
.L_44:
        /*00e0*/ 	.word	0x00007040


	//   ....[1]....
        /*00e4*/ 	.word	0x00007130


	//   ....[2]....
        /*00e8*/ 	.word	0x00007900


	//   ....[3]....
        /*00ec*/ 	.word	0x00008280


	//   ....[4]....
        /*00f0*/ 	.word	0x00008bc0


	//   ....[5]....
        /*00f4*/ 	.word	0x000094f0


	//----- nvinfo : EIATTR_MBARRIER_INSTR_OFFSETS
	.align		4
.L_45:
        /*00f8*/ 	.byte	0x04, 0x39
        /*00fa*/ 	.short	(.L_47 - .L_46)


	//   ....[0]....
.L_46:
        /*00fc*/ 	.word	0x000005e0
        /*0100*/ 	.word	0x000000ff
        /*0104*/ 	.word	0x00000000
        /*0108*/ 	.short	0x0100
        /*010a*/ 	.byte	0x04
	.zero		1


	//   ....[1]....
        /*010c*/ 	.word	0x000005f0
        /*0110*/ 	.word	0x000000ff
        /*0114*/ 	.word	0x00000040
        /*0118*/ 	.short	0x0100
        /*011a*/ 	.byte	0x04
	.zero		1


	//   ....[2]....
        /*011c*/ 	.word	0x00000600
        /*0120*/ 	.word	0x000000ff
        /*0124*/ 	.word	0x00000008
        /*0128*/ 	.short	0x0100
        /*012a*/ 	.byte	0x04
	.zero		1


	//   ....[3]....
        /*012c*/ 	.word	0x00000610
        /*0130*/ 	.word	0x000000ff
        /*0134*/ 	.word	0x00000048
        /*0138*/ 	.short	0x0100
        /*013a*/ 	.byte	0x04
	.zero		1


	//   ....[4]....
        /*013c*/ 	.word	0x00000620
        /*0140*/ 	.word	0x000000ff
        /*0144*/ 	.word	0x00000010
        /*0148*/ 	.short	0x0100
        /*014a*/ 	.byte	0x04
	.zero		1


	//   ....[5]....
        /*014c*/ 	.word	0x00000630
        /*0150*/ 	.word	0x000000ff
        /*0154*/ 	.word	0x00000050
        /*0158*/ 	.short	0x0100
        /*015a*/ 	.byte	0x04
	.zero		1


	//   ....[6]....
        /*015c*/ 	.word	0x00000640
        /*0160*/ 	.word	0x000000ff
        /*0164*/ 	.word	0x00000018
        /*0168*/ 	.short	0x0100
        /*016a*/ 	.byte	0x04
	.zero		1


	//   ....[7]....
        /*016c*/ 	.word	0x00000650
        /*0170*/ 	.word	0x000000ff
        /*0174*/ 	.word	0x00000058
        /*0178*/ 	.short	0x0100
        /*017a*/ 	.byte	0x04
	.zero		1


	//   ....[8]....
        /*017c*/ 	.word	0x00000660
        /*0180*/ 	.word	0x000000ff
        /*0184*/ 	.word	0x00000020
        /*0188*/ 	.short	0x0100
        /*018a*/ 	.byte	0x04
	.zero		1


	//   ....[9]....
        /*018c*/ 	.word	0x00000670
        /*0190*/ 	.word	0x000000ff
        /*0194*/ 	.word	0x00000060
        /*0198*/ 	.short	0x0100
        /*019a*/ 	.byte	0x04
	.zero		1


	//   ....[10]....
        /*019c*/ 	.word	0x00000680
        /*01a0*/ 	.word	0x000000ff
        /*01a4*/ 	.word	0x00000028
        /*01a8*/ 	.short	0x0100
        /*01aa*/ 	.byte	0x04
	.zero		1


	//   ....[11]....
        /*01ac*/ 	.word	0x00000690
        /*01b0*/ 	.word	0x000000ff
        /*01b4*/ 	.word	0x00000068
        /*01b8*/ 	.short	0x0100
        /*01ba*/ 	.byte	0x04
	.zero		1


	//   ....[12]....
        /*01bc*/ 	.word	0x000006a0
        /*01c0*/ 	.word	0x000000ff
        /*01c4*/ 	.word	0x00000030
        /*01c8*/ 	.short	0x0100
        /*01ca*/ 	.byte	0x04
	.zero		1


	//   ....[13]....
        /*01cc*/ 	.word	0x000006b0
        /*01d0*/ 	.word	0x000000ff
        /*01d4*/ 	.word	0x00000070
        /*01d8*/ 	.short	0x0100
        /*01da*/ 	.byte	0x04
	.zero		1


	//   ....[14]....
        /*01dc*/ 	.word	0x000006c0
        /*01e0*/ 	.word	0x000000ff
        /*01e4*/ 	.word	0x00000038
        /*01e8*/ 	.short	0x0100
        /*01ea*/ 	.byte	0x04
	.zero		1


	//   ....[15]....
        /*01ec*/ 	.word	0x000006d0
        /*01f0*/ 	.word	0x000000ff
        /*01f4*/ 	.word	0x00000078
        /*01f8*/ 	.short	0x0100
        /*01fa*/ 	.byte	0x04
	.zero		1


	//   ....[16]....
        /*01fc*/ 	.word	0x00000800
        /*0200*/ 	.word	0x000000ff
        /*0204*/ 	.word	0x00000080
        /*0208*/ 	.short	0x0100
        /*020a*/ 	.byte	0x04
	.zero		1


	//   ....[17]....
        /*020c*/ 	.word	0x00000810
        /*0210*/ 	.word	0x000000ff
        /*0214*/ 	.word	0x000000a0
        /*0218*/ 	.short	0x0100
        /*021a*/ 	.byte	0x04
	.zero		1


	//   ....[18]....
        /*021c*/ 	.word	0x00000820
        /*0220*/ 	.word	0x000000ff
        /*0224*/ 	.word	0x00000088
        /*0228*/ 	.short	0x0100
        /*022a*/ 	.byte	0x04
	.zero		1


	//   ....[19]....
        /*022c*/ 	.word	0x00000830
        /*0230*/ 	.word	0x000000ff
        /*0234*/ 	.word	0x000000a8
        /*0238*/ 	.short	0x0100
        /*023a*/ 	.byte	0x04
	.zero		1


	//   ....[20]....
        /*023c*/ 	.word	0x00000840
        /*0240*/ 	.word	0x000000ff
        /*0244*/ 	.word	0x00000090
        /*0248*/ 	.short	0x0100
        /*024a*/ 	.byte	0x04
	.zero		1


	//   ....[21]....
        /*024c*/ 	.word	0x00000850
        /*0250*/ 	.word	0x000000ff
        /*0254*/ 	.word	0x000000b0
        /*0258*/ 	.short	0x0100
        /*025a*/ 	.byte	0x04
	.zero		1


	//   ....[22]....
        /*025c*/ 	.word	0x00000860
        /*0260*/ 	.word	0x000000ff
        /*0264*/ 	.word	0x00000098
        /*0268*/ 	.short	0x0100
        /*026a*/ 	.byte	0x04
	.zero		1


	//   ....[23]....
        /*026c*/ 	.word	0x00000870
        /*0270*/ 	.word	0x000000ff
        /*0274*/ 	.word	0x000000b8
        /*0278*/ 	.short	0x0100
        /*027a*/ 	.byte	0x04
	.zero		1


	//   ....[24]....
        /*027c*/ 	.word	0x00000960
        /*0280*/ 	.word	0x000000ff
        /*0284*/ 	.word	0x000000c0
        /*0288*/ 	.short	0x0100
        /*028a*/ 	.byte	0x06
	.zero		1


	//   ....[25]....
        /*028c*/ 	.word	0x00000970
        /*0290*/ 	.word	0x000000ff
        /*0294*/ 	.word	0x000000c8
        /*0298*/ 	.short	0x0100
        /*029a*/ 	.byte	0x06
	.zero		1


	//   ....[26]....
        /*029c*/ 	.word	0x00000ab0
        /*02a0*/ 	.word	0x000000ff
        /*02a4*/ 	.word	0x000000d0
        /*02a8*/ 	.short	0x0100
        /*02aa*/ 	.byte	0x06
	.zero		1


	//   ....[27]....
        /*02ac*/ 	.word	0x00000ac0
        /*02b0*/ 	.word	0x000000ff
        /*02b4*/ 	.word	0x000000d8
        /*02b8*/ 	.short	0x0100
        /*02ba*/ 	.byte	0x06
	.zero		1


	//   ....[28]....
        /*02bc*/ 	.word	0x00000c10
        /*02c0*/ 	.word	0x000000ff
        /*02c4*/ 	.word	0x000000e0
        /*02c8*/ 	.short	0x0100
        /*02ca*/ 	.byte	0x04
	.zero		1


	//   ....[29]....
        /*02cc*/ 	.word	0x00000c20
        /*02d0*/ 	.word	0x000000ff
        /*02d4*/ 	.word	0x000000f0
        /*02d8*/ 	.short	0x0100
        /*02da*/ 	.byte	0x04
	.zero		1


	//   ....[30]....
        /*02dc*/ 	.word	0x00000c30
        /*02e0*/ 	.word	0x000000ff
        /*02e4*/ 	.word	0x000000e8
        /*02e8*/ 	.short	0x0100
        /*02ea*/ 	.byte	0x04
	.zero		1


	//   ....[31]....
        /*02ec*/ 	.word	0x00000c40
        /*02f0*/ 	.word	0x000000ff
        /*02f4*/ 	.word	0x000000f8
        /*02f8*/ 	.short	0x0100
        /*02fa*/ 	.byte	0x04
	.zero		1


	//   ....[32]....
        /*02fc*/ 	.word	0x00001a70
        /*0300*/ 	.word	0x000000ff
        /*0304*/ 	.word	0x00000040
        /*0308*/ 	.short	0x010a
        /*030a*/ 	.byte	0x08
	.zero		1


	//   ....[33]....
        /*030c*/ 	.word	0x00001e30
        /*0310*/ 	.word	0x000000ff
        /*0314*/ 	.word	0x00000040
        /*0318*/ 	.short	0x010a
        /*031a*/ 	.byte	0x29
	.zero		1


	//   ....[34]....
        /*031c*/ 	.word	0x00001fa0
        /*0320*/ 	.word	0x000000ff
        /*0324*/ 	.word	0x00000040
        /*0328*/ 	.short	0x010a
        /*032a*/ 	.byte	0x08
	.zero		1


	//   ....[35]....
        /*032c*/ 	.word	0x00002360
        /*0330*/ 	.word	0x000000ff
        /*0334*/ 	.word	0x000000c8
        /*0338*/ 	.short	0x0101
        /*033a*/ 	.byte	0x2e
	.zero		1


	//   ....[36]....
        /*033c*/ 	.word	0x00002390
        /*0340*/ 	.word	0x000000ff
        /*0344*/ 	.word	0x00000040
        /*0348*/ 	.short	0x010a
        /*034a*/ 	.byte	0x04
	.zero		1


	//   ....[37]....
        /*034c*/ 	.word	0x000025a0
        /*0350*/ 	.word	0x000000ff
        /*0354*/ 	.word	0x00000040
        /*0358*/ 	.short	0x010a
        /*035a*/ 	.byte	0x29
	.zero		1


	//   ....[38]....
        /*035c*/ 	.word	0x00002710
        /*0360*/ 	.word	0x000000ff
        /*0364*/ 	.word	0x00000040
        /*0368*/ 	.short	0x010a
        /*036a*/ 	.byte	0x08
	.zero		1


	//   ....[39]....
        /*036c*/ 	.word	0x00002ac0
        /*0370*/ 	.word	0x000000ff
        /*0374*/ 	.word	0x000000d0
        /*0378*/ 	.short	0x010a
        /*037a*/ 	.byte	0x2e
	.zero		1


	//   ....[40]....
        /*037c*/ 	.word	0x00002b80
        /*0380*/ 	.word	0x000000ff
        /*0384*/ 	.word	0x00000000
        /*0388*/ 	.short	0x0101
        /*038a*/ 	.byte	0x04
	.zero		1


	//   ....[41]....
        /*038c*/ 	.word	0x00003170
        /*0390*/ 	.word	0x000000ff
        /*0394*/ 	.word	0x00000000
        /*0398*/ 	.short	0x010a
        /*039a*/ 	.byte	0x04
	.zero		1


	//   ....[42]....
        /*039c*/ 	.word	0x00003210
        /*03a0*/ 	.word	0x000000ff
        /*03a4*/ 	.word	0x00000000
        /*03a8*/ 	.short	0x010a
        /*03aa*/ 	.byte	0x05
	.zero		1


	//   ....[43]....
        /*03ac*/ 	.word	0x000032b0
        /*03b0*/ 	.word	0x000000ff
        /*03b4*/ 	.word	0x00000000
        /*03b8*/ 	.short	0x010a
        /*03ba*/ 	.byte	0x05
	.zero		1


	//   ....[44]....
        /*03bc*/ 	.word	0x00003350
        /*03c0*/ 	.word	0x000000ff
        /*03c4*/ 	.word	0x00000000
        /*03c8*/ 	.short	0x010a
        /*03ca*/ 	.byte	0x05
	.zero		1


	//   ....[45]....
        /*03cc*/ 	.word	0x000033f0
        /*03d0*/ 	.word	0x000000ff
        /*03d4*/ 	.word	0x00000000
        /*03d8*/ 	.short	0x010a
        /*03da*/ 	.byte	0x05
	.zero		1


	//   ....[46]....
        /*03dc*/ 	.word	0x00003490
        /*03e0*/ 	.word	0x000000ff
        /*03e4*/ 	.word	0x00000000
        /*03e8*/ 	.short	0x010a
        /*03ea*/ 	.byte	0x05
	.zero		1


	//   ....[47]....
        /*03ec*/ 	.word	0x00003530
        /*03f0*/ 	.word	0x000000ff
        /*03f4*/ 	.word	0x00000000
        /*03f8*/ 	.short	0x010a
        /*03fa*/ 	.byte	0x05
	.zero		1


	//   ....[48]....
        /*03fc*/ 	.word	0x000035e0
        /*0400*/ 	.word	0x00000000
        /*0404*/ 	.word	0x00000000
        /*0408*/ 	.short	0x010a
        /*040a*/ 	.byte	0xff
	.zero		1


	//   ....[49]....
        /*040c*/ 	.word	0x00003730
        /*0410*/ 	.word	0x000000ff
        /*0414*/ 	.word	0x000000d8
        /*0418*/ 	.short	0x010a
        /*041a*/ 	.byte	0x04
	.zero		1


	//   ....[50]....
        /*041c*/ 	.word	0x000037d0
        /*0420*/ 	.word	0x000000ff
        /*0424*/ 	.word	0x000000d0
        /*0428*/ 	.short	0x010a
        /*042a*/ 	.byte	0x04
	.zero		1


	//   ....[51]....
        /*042c*/ 	.word	0x00003870
        /*0430*/ 	.word	0x000000ff
        /*0434*/ 	.word	0x00000000
        /*0438*/ 	.short	0x0101
        /*043a*/ 	.byte	0x05
	.zero		1


	//   ....[52]....
        /*043c*/ 	.word	0x000038b0
        /*0440*/ 	.word	0x000000ff
        /*0444*/ 	.word	0x000000d8
        /*0448*/ 	.short	0x0106
        /*044a*/ 	.byte	0x04
	.zero		1


	//   ....[53]....
        /*044c*/ 	.word	0x000038f0
        /*0450*/ 	.word	0x00000000
        /*0454*/ 	.word	0x000000d8
        /*0458*/ 	.short	0x010a
        /*045a*/ 	.byte	0xff
	.zero		1


	//   ....[54]....
        /*045c*/ 	.word	0x00003e50
        /*0460*/ 	.word	0x000000ff
        /*0464*/ 	.word	0x000000d0
        /*0468*/ 	.short	0x010a
        /*046a*/ 	.byte	0x15
	.zero		1


	//   ....[55]....
        /*046c*/ 	.word	0x00003f00
        /*0470*/ 	.word	0x000000ff
        /*0474*/ 	.word	0x00000000
        /*0478*/ 	.short	0x0101
        /*047a*/ 	.byte	0x23
	.zero		1


	//   ....[56]....
        /*047c*/ 	.word	0x00003f10
        /*0480*/ 	.word	0x000000ff
        /*0484*/ 	.word	0x000000f0
        /*0488*/ 	.short	0x010a
        /*048a*/ 	.byte	0x19
	.zero		1


	//   ....[57]....
        /*048c*/ 	.word	0x00003fe0
        /*0490*/ 	.word	0x000000ff
        /*0494*/ 	.word	0x00000000
        /*0498*/ 	.short	0x010a
        /*049a*/ 	.byte	0x04
	.zero		1


	//   ....[58]....
        /*049c*/ 	.word	0x00004040
        /*04a0*/ 	.word	0x000000ff
        /*04a4*/ 	.word	0x00000000
        /*04a8*/ 	.short	0x010a
        /*04aa*/ 	.byte	0x11
	.zero		1


	//   ....[59]....
        /*04ac*/ 	.word	0x00004190
        /*04b0*/ 	.word	0x000000ff
        /*04b4*/ 	.word	0x00000000
        /*04b8*/ 	.short	0x010a
        /*04ba*/ 	.byte	0x04
	.zero		1


	//   ....[60]....
        /*04bc*/ 	.word	0x00004460
        /*04c0*/ 	.word	0x000000ff
        /*04c4*/ 	.word	0x00000000
        /*04c8*/ 	.short	0x010a
        /*04ca*/ 	.byte	0x04
	.zero		1


	//   ....[61]....
        /*04cc*/ 	.word	0x000044f0
        /*04d0*/ 	.word	0x000000ff
        /*04d4*/ 	.word	0x00000000
        /*04d8*/ 	.short	0x010a
        /*04da*/ 	.byte	0x04
	.zero		1


	//   ....[62]....
        /*04dc*/ 	.word	0x00004ce0
        /*04e0*/ 	.word	0x000000ff
        /*04e4*/ 	.word	0x000000d0
        /*04e8*/ 	.short	0x010a
        /*04ea*/ 	.byte	0x14
	.zero		1


	//   ....[63]....
        /*04ec*/ 	.word	0x00004d80
        /*04f0*/ 	.word	0x000000ff
        /*04f4*/ 	.word	0x00000000
        /*04f8*/ 	.short	0x0101
        /*04fa*/ 	.byte	0x30
	.zero		1


	//   ....[64]....
        /*04fc*/ 	.word	0x000052b0
        /*0500*/ 	.word	0x000000ff
        /*0504*/ 	.word	0x000000c8
        /*0508*/ 	.short	0x010a
        /*050a*/ 	.byte	0x14
	.zero		1


	//   ....[65]....
        /*050c*/ 	.word	0x000058a0
        /*0510*/ 	.word	0x000000ff
        /*0514*/ 	.word	0x000000a0
        /*0518*/ 	.short	0x010a
        /*051a*/ 	.byte	0x14
	.zero		1


	//   ....[66]....
        /*051c*/ 	.word	0x00005a10
        /*0520*/ 	.word	0x000000ff
        /*0524*/ 	.word	0x00000080
        /*0528*/ 	.short	0x010b
        /*052a*/ 	.byte	0x14
	.zero		1


	//   ....[67]....
        /*052c*/ 	.word	0x00005a20
        /*0530*/ 	.word	0x000000ff
        /*0534*/ 	.word	0x00000000
        /*0538*/ 	.short	0x0101
        /*053a*/ 	.byte	0x36
	.zero		1


	//   ....[68]....
        /*053c*/ 	.word	0x00005a30
        /*0540*/ 	.word	0x000000ff
        /*0544*/ 	.word	0x000000a8
        /*0548*/ 	.short	0x010a
        /*054a*/ 	.byte	0x14
	.zero		1


	//   ....[69]....
        /*054c*/ 	.word	0x00005b70
        /*0550*/ 	.word	0x000000ff
        /*0554*/ 	.word	0x00000088
        /*0558*/ 	.short	0x010b
        /*055a*/ 	.byte	0x14
	.zero		1


	//   ....[70]....
        /*055c*/ 	.word	0x00005b80
        /*0560*/ 	.word	0x000000ff
        /*0564*/ 	.word	0x00000000
        /*0568*/ 	.short	0x0101
        /*056a*/ 	.byte	0x35
	.zero		1


	//   ....[71]....
        /*056c*/ 	.word	0x00005b90
        /*0570*/ 	.word	0x000000ff
        /*0574*/ 	.word	0x000000b0
        /*0578*/ 	.short	0x010a
        /*057a*/ 	.byte	0x14
	.zero		1


	//   ....[72]....
        /*057c*/ 	.word	0x00005cf0
        /*0580*/ 	.word	0x000000ff
        /*0584*/ 	.word	0x00000090
        /*0588*/ 	.short	0x010b
        /*058a*/ 	.byte	0x14
	.zero		1


	//   ....[73]....
        /*058c*/ 	.word	0x00005d00
        /*0590*/ 	.word	0x000000ff
        /*0594*/ 	.word	0x00000000
        /*0598*/ 	.short	0x0101
        /*059a*/ 	.byte	0x34
	.zero		1


	//   ....[74]....
        /*059c*/ 	.word	0x00005d10
        /*05a0*/ 	.word	0x000000ff
        /*05a4*/ 	.word	0x000000b8
        /*05a8*/ 	.short	0x010a
        /*05aa*/ 	.byte	0x14
	.zero		1


	//   ....[75]....
        /*05ac*/ 	.word	0x00005e90
        /*05b0*/ 	.word	0x000000ff
        /*05b4*/ 	.word	0x00000098
        /*05b8*/ 	.short	0x010b
        /*05ba*/ 	.byte	0x14
	.zero		1


	//   ....[76]....
        /*05bc*/ 	.word	0x00005ea0
        /*05c0*/ 	.word	0x000000ff
        /*05c4*/ 	.word	0x00000000
        /*05c8*/ 	.short	0x0101
        /*05ca*/ 	.byte	0x33
	.zero		1


	//   ....[77]....
        /*05cc*/ 	.word	0x00005ed0
        /*05d0*/ 	.word	0x000000ff
        /*05d4*/ 	.word	0x000000a0
        /*05d8*/ 	.short	0x010a
        /*05da*/ 	.byte	0x14
	.zero		1


	//   ....[78]....
        /*05dc*/ 	.word	0x00005ef0
        /*05e0*/ 	.word	0x000000ff
        /*05e4*/ 	.word	0x000000a8
        /*05e8*/ 	.short	0x010a
        /*05ea*/ 	.byte	0x14
	.zero		1


	//   ....[79]....
        /*05ec*/ 	.word	0x00005f10
        /*05f0*/ 	.word	0x000000ff
        /*05f4*/ 	.word	0x000000b0
        /*05f8*/ 	.short	0x010a
        /*05fa*/ 	.byte	0x14
	.zero		1


	//   ....[80]....
        /*05fc*/ 	.word	0x00005f50
        /*0600*/ 	.word	0x00000000
        /*0604*/ 	.word	0x000000b8
        /*0608*/ 	.short	0x010a
        /*060a*/ 	.byte	0xff
	.zero		1


	//   ....[81]....
        /*060c*/ 	.word	0x000062b0
        /*0610*/ 	.word	0x000000ff
        /*0614*/ 	.word	0x000000d0
        /*0618*/ 	.short	0x010a
        /*061a*/ 	.byte	0x32
	.zero		1


	//   ....[82]....
        /*061c*/ 	.word	0x00006370
        /*0620*/ 	.word	0x000000ff
        /*0624*/ 	.word	0x00000000
        /*0628*/ 	.short	0x0101
        /*062a*/ 	.byte	0x04
	.zero		1


	//   ....[83]....
        /*062c*/ 	.word	0x000075c0
        /*0630*/ 	.word	0x000000ff
        /*0634*/ 	.word	0x00000080
        /*0638*/ 	.short	0x010a
        /*063a*/ 	.byte	0x32
	.zero		1


	//   ....[84]....
        /*063c*/ 	.word	0x00007600
        /*0640*/ 	.word	0x00000048
        /*0644*/ 	.word	0x000000e0
        /*0648*/ 	.short	0x010a
        /*064a*/ 	.byte	0xff
	.zero		1


	//   ....[85]....
        /*064c*/ 	.word	0x000076f0
        /*0650*/ 	.word	0x000000ff
        /*0654*/ 	.word	0x00000080
        /*0658*/ 	.short	0x010a
        /*065a*/ 	.byte	0x32
	.zero		1


	//   ....[86]....
        /*065c*/ 	.word	0x000077e0
        /*0660*/ 	.word	0x00000048
        /*0664*/ 	.word	0x000000e0
        /*0668*/ 	.short	0x010a
        /*066a*/ 	.byte	0xff
	.zero		1


	//   ....[87]....
        /*066c*/ 	.word	0x00007fb0
        /*0670*/ 	.word	0x00000000
        /*0674*/ 	.word	0x00000000
        /*0678*/ 	.short	0x0101
        /*067a*/ 	.byte	0xff
	.zero		1


	//   ....[88]....
        /*067c*/ 	.word	0x00007fc0
        /*0680*/ 	.word	0x00000002
        /*0684*/ 	.word	0x00000080
        /*0688*/ 	.short	0x010a
        /*068a*/ 	.byte	0xff
	.zero		1


	//   ....[89]....
        /*068c*/ 	.word	0x000080a0
        /*0690*/ 	.word	0x00000002
        /*0694*/ 	.word	0x00000080
        /*0698*/ 	.short	0x010a
        /*069a*/ 	.byte	0xff
	.zero		1


	//   ....[90]....
        /*069c*/ 	.word	0x000088f0
        /*06a0*/ 	.word	0x00000000
        /*06a4*/ 	.word	0x00000000
        /*06a8*/ 	.short	0x0101
        /*06aa*/ 	.byte	0xff
	.zero		1


	//   ....[91]....
        /*06ac*/ 	.word	0x00008910
        /*06b0*/ 	.word	0x00000006
        /*06b4*/ 	.word	0x00000080
        /*06b8*/ 	.short	0x010a
        /*06ba*/ 	.byte	0xff
	.zero		1


	//   ....[92]....
        /*06bc*/ 	.word	0x000089e0
        /*06c0*/ 	.word	0x00000006
        /*06c4*/ 	.word	0x00000080
        /*06c8*/ 	.short	0x010a
        /*06ca*/ 	.byte	0xff
	.zero		1


	//   ....[93]....
        /*06cc*/ 	.word	0x00009220
        /*06d0*/ 	.word	0x0000000e
        /*06d4*/ 	.word	0x00000000
        /*06d8*/ 	.short	0x0101
        /*06da*/ 	.byte	0xff
	.zero		1


	//   ....[94]....
        /*06dc*/ 	.word	0x00009240
        /*06e0*/ 	.word	0x00000000
        /*06e4*/ 	.word	0x00000080
        /*06e8*/ 	.short	0x010a
        /*06ea*/ 	.byte	0xff
	.zero		1


	//   ....[95]....
        /*06ec*/ 	.word	0x00009310
        /*06f0*/ 	.word	0x00000000
        /*06f4*/ 	.word	0x00000080
        /*06f8*/ 	.short	0x010a
        /*06fa*/ 	.byte	0xff
	.zero		1


	//   ....[96]....
        /*06fc*/ 	.word	0x000097f0
        /*0700*/ 	.word	0x000000ff
        /*0704*/ 	.word	0x00000000
        /*0708*/ 	.short	0x0101
        /*070a*/ 	.byte	0x04
	.zero		1


	//   ....[97]....
        /*070c*/ 	.word	0x00009bc0
        /*0710*/ 	.word	0x00000000
        /*0714*/ 	.word	0x00000000
        /*0718*/ 	.short	0x0101
        /*071a*/ 	.byte	0xff
	.zero		1


	//   ....[98]....
        /*071c*/ 	.word	0x00009e40
        /*0720*/ 	.word	0x000000ff
        /*0724*/ 	.word	0x00000000
        /*0728*/ 	.short	0x0101
        /*072a*/ 	.byte	0x04
	.zero		1


	//   ....[99]....
        /*072c*/ 	.word	0x00009e70
        /*0730*/ 	.word	0x00000000
        /*0734*/ 	.word	0x00000040
        /*0738*/ 	.short	0x010a
        /*073a*/ 	.byte	0xff
	.zero		1


	//   ....[100]....
        /*073c*/ 	.word	0x00009ed0
        /*0740*/ 	.word	0x00000000
        /*0744*/ 	.word	0x00000040
        /*0748*/ 	.short	0x010a
        /*074a*/ 	.byte	0xff
	.zero		1


	//   ....[101]....
        /*074c*/ 	.word	0x00009f30
        /*0750*/ 	.word	0x00000000
        /*0754*/ 	.word	0x000000d0
        /*0758*/ 	.short	0x010a
        /*075a*/ 	.byte	0xff
	.zero		1


	//   ....[102]....
        /*075c*/ 	.word	0x00009f90
        /*0760*/ 	.word	0x00000000
        /*0764*/ 	.word	0x00000000
        /*0768*/ 	.short	0x010a
        /*076a*/ 	.byte	0xff
	.zero		1


	//   ....[103]....
        /*076c*/ 	.word	0x00009ff0
        /*0770*/ 	.word	0x00000000
        /*0774*/ 	.word	0x00000000
        /*0778*/ 	.short	0x010a
        /*077a*/ 	.byte	0xff
	.zero		1


	//   ....[104]....
        /*077c*/ 	.word	0x0000a050
        /*0780*/ 	.word	0x00000000
        /*0784*/ 	.word	0x00000000
        /*0788*/ 	.short	0x010a
        /*078a*/ 	.byte	0xff
	.zero		1


	//   ....[105]....
        /*078c*/ 	.word	0x0000a0b0
        /*0790*/ 	.word	0x00000000
        /*0794*/ 	.word	0x00000000
        /*0798*/ 	.short	0x010a
        /*079a*/ 	.byte	0xff
	.zero		1


	//   ....[106]....
        /*079c*/ 	.word	0x0000a110
        /*07a0*/ 	.word	0x00000000
        /*07a4*/ 	.word	0x00000000
        /*07a8*/ 	.short	0x010a
        /*07aa*/ 	.byte	0xff
	.zero		1


	//   ....[107]....
        /*07ac*/ 	.word	0x0000a170
        /*07b0*/ 	.word	0x00000000
        /*07b4*/ 	.word	0x00000000
        /*07b8*/ 	.short	0x010a
        /*07ba*/ 	.byte	0xff
	.zero		1


	//   ....[108]....
        /*07bc*/ 	.word	0x0000a1d0
        /*07c0*/ 	.word	0x00000000
        /*07c4*/ 	.word	0x00000000
        /*07c8*/ 	.short	0x010a
        /*07ca*/ 	.byte	0xff
	.zero		1


	//   ....[109]....
        /*07cc*/ 	.word	0x0000a230
        /*07d0*/ 	.word	0x00000004
        /*07d4*/ 	.word	0x000000d8
        /*07d8*/ 	.short	0x010a
        /*07da*/ 	.byte	0xff
	.zero		1


	//   ....[110]....
        /*07dc*/ 	.word	0x0000a290
        /*07e0*/ 	.word	0x00000004
        /*07e4*/ 	.word	0x000000d0
        /*07e8*/ 	.short	0x010a
        /*07ea*/ 	.byte	0xff
	.zero		1


	//   ....[111]....
        /*07ec*/ 	.word	0x0000a2f0
        /*07f0*/ 	.word	0x00000000
        /*07f4*/ 	.word	0x000000d0
        /*07f8*/ 	.short	0x010a
        /*07fa*/ 	.byte	0xff
	.zero		1


	//   ....[112]....
        /*07fc*/ 	.word	0x0000a350
        /*0800*/ 	.word	0x00000004
        /*0804*/ 	.word	0x000000f0
        /*0808*/ 	.short	0x010a
        /*080a*/ 	.byte	0xff
	.zero		1


	//   ....[113]....
        /*080c*/ 	.word	0x0000a3b0
        /*0810*/ 	.word	0x00000000
        /*0814*/ 	.word	0x00000000
        /*0818*/ 	.short	0x010a
        /*081a*/ 	.byte	0xff
	.zero		1


	//   ....[114]....
        /*081c*/ 	.word	0x0000a410
        /*0820*/ 	.word	0x00000000
        /*0824*/ 	.word	0x00000000
        /*0828*/ 	.short	0x010a
        /*082a*/ 	.byte	0xff
	.zero		1


	//   ....[115]....
        /*082c*/ 	.word	0x0000a470
        /*0830*/ 	.word	0x00000000
        /*0834*/ 	.word	0x00000000
        /*0838*/ 	.short	0x010a
        /*083a*/ 	.byte	0xff
	.zero		1


	//   ....[116]....
        /*083c*/ 	.word	0x0000a4d0
        /*0840*/ 	.word	0x00000000
        /*0844*/ 	.word	0x000000d0
        /*0848*/ 	.short	0x010a
        /*084a*/ 	.byte	0xff
	.zero		1


	//   ....[117]....
        /*084c*/ 	.word	0x0000a530
        /*0850*/ 	.word	0x00000003
        /*0854*/ 	.word	0x000000c8
        /*0858*/ 	.short	0x010a
        /*085a*/ 	.byte	0xff
	.zero		1


	//   ....[118]....
        /*085c*/ 	.word	0x0000a590
        /*0860*/ 	.word	0x00000000
        /*0864*/ 	.word	0x000000a0
        /*0868*/ 	.short	0x010a
        /*086a*/ 	.byte	0xff
	.zero		1


	//   ....[119]....
        /*086c*/ 	.word	0x0000a5f0
        /*0870*/ 	.word	0x00000000
        /*0874*/ 	.word	0x000000a8
        /*0878*/ 	.short	0x010a
        /*087a*/ 	.byte	0xff
	.zero		1


	//   ....[120]....
        /*087c*/ 	.word	0x0000a650
        /*0880*/ 	.word	0x00000000
        /*0884*/ 	.word	0x000000b0
        /*0888*/ 	.short	0x010a
        /*088a*/ 	.byte	0xff
	.zero		1


	//   ....[121]....
        /*088c*/ 	.word	0x0000a6b0
        /*0890*/ 	.word	0x00000000
        /*0894*/ 	.word	0x000000b8
        /*0898*/ 	.short	0x010a
        /*089a*/ 	.byte	0xff
	.zero		1


	//   ....[122]....
        /*089c*/ 	.word	0x0000a710
        /*08a0*/ 	.word	0x00000000
        /*08a4*/ 	.word	0x000000a0
        /*08a8*/ 	.short	0x010a
        /*08aa*/ 	.byte	0xff
	.zero		1


	//   ....[123]....
        /*08ac*/ 	.word	0x0000a770
        /*08b0*/ 	.word	0x00000000
        /*08b4*/ 	.word	0x000000a8
        /*08b8*/ 	.short	0x010a
        /*08ba*/ 	.byte	0xff
	.zero		1


	//   ....[124]....
        /*08bc*/ 	.word	0x0000a7d0
        /*08c0*/ 	.word	0x00000000
        /*08c4*/ 	.word	0x000000b0
        /*08c8*/ 	.short	0x010a
        /*08ca*/ 	.byte	0xff
	.zero		1


	//   ....[125]....
        /*08cc*/ 	.word	0x0000a830
        /*08d0*/ 	.word	0x00000000
        /*08d4*/ 	.word	0x000000d0
        /*08d8*/ 	.short	0x010a
        /*08da*/ 	.byte	0xff
	.zero		1


	//   ....[126]....
        /*08dc*/ 	.word	0x0000a890
        /*08e0*/ 	.word	0x00000002
        /*08e4*/ 	.word	0x00000080
        /*08e8*/ 	.short	0x010a
        /*08ea*/ 	.byte	0xff
	.zero		1


	//   ....[127]....
        /*08ec*/ 	.word	0x0000a8e0
        /*08f0*/ 	.word	0x00000048
        /*08f4*/ 	.word	0x000000e0
        /*08f8*/ 	.short	0x010a
        /*08fa*/ 	.byte	0xff
	.zero		1


	//   ....[128]....
        /*08fc*/ 	.word	0x0000a930
        /*0900*/ 	.word	0x00000002
        /*0904*/ 	.word	0x00000080
        /*0908*/ 	.short	0x010a
        /*090a*/ 	.byte	0xff
	.zero		1


	//   ....[129]....
        /*090c*/ 	.word	0x0000a980
        /*0910*/ 	.word	0x00000006
        /*0914*/ 	.word	0x00000080
        /*0918*/ 	.short	0x010a
        /*091a*/ 	.byte	0xff
	.zero		1


	//   ....[130]....
        /*091c*/ 	.word	0x0000a9d0
        /*0920*/ 	.word	0x00000000
        /*0924*/ 	.word	0x00000080
        /*0928*/ 	.short	0x010a
        /*092a*/ 	.byte	0xff
	.zero		1


	//----- nvinfo : EIATTR_NUM_MBARRIERS
	.align		4
.L_47:
        /*092c*/ 	.byte	0x03, 0x38
        /*092e*/ 	.short	0x0020


	//----- nvinfo : EIATTR_EXIT_INSTR_OFFSETS
	.align		4
        /*0930*/ 	.byte	0x04, 0x1c
        /*0932*/ 	.short	(.L_49 - .L_48)


	//   ....[0]....
.L_48:
        /*0934*/ 	.word	0x00003610


	//   ....[1]....
        /*0938*/ 	.word	0x000038c0


	//   ....[2]....
        /*093c*/ 	.word	0x00003920


	//   ....[3]....
        /*0940*/ 	.word	0x00004760


	//   ....[4]....
        /*0944*/ 	.word	0x00005f80


	//   ....[5]....
        /*0948*/ 	.word	0x00005fc0


	//   ....[6]....
        /*094c*/ 	.word	0x00009d20


	//   ....[7]....
        /*0950*/ 	.word	0x00009da0


	//   ....[8]....
        /*0954*/ 	.word	0x00009dd0


	//   ....[9]....
        /*0958*/ 	.word	0x00009e50


	//----- nvinfo : EIATTR_MAX_THREADS
	.align		4
.L_49:
        /*095c*/ 	.byte	0x04, 0x05
        /*095e*/ 	.short	(.L_51 - .L_50)
.L_50:
        /*0960*/ 	.word	0x00000100
        /*0964*/ 	.word	0x00000001
        /*0968*/ 	.word	0x00000001


	//----- nvinfo : EIATTR_CRS_STACK_SIZE
	.align		4
.L_51:
        /*096c*/ 	.byte	0x04, 0x1e
        /*096e*/ 	.short	(.L_53 - .L_52)
.L_52:
        /*0970*/ 	.word	0x00000000


	//----- nvinfo : EIATTR_CBANK_PARAM_SIZE
	.align		4
.L_53:
        /*0974*/ 	.byte	0x03, 0x19
        /*0976*/ 	.short	0x0900


	//----- nvinfo : EIATTR_PARAM_CBANK
	.align		4
        /*0978*/ 	.byte	0x04, 0x0a
        /*097a*/ 	.short	(.L_55 - .L_54)
	.align		4
.L_54:
        /*097c*/ 	.word	index@(.nv.constant0._ZN7cutlass13device_kernelINS_4conv6kernel13ConvUniversalINS1_16ConvProblemShapeILNS1_8OperatorE2ELi3EEENS1_10collective14CollectiveConvINS1_47MainloopSm100TmaUmmaWarpSpecializedImplicitGemmILS5_2ELi8ELi3ELi1ELi2EN4cute5tupleIJNSA_1CILi1EEESD_SD_EEEEENSB_IJNSC_ILi128EEENSB_IJNSC_ILi64EEEEEENSB_IJNSC_ILi32EEEEEEEEENS_10tfloat32_tESM_NSA_8TiledMMAINSA_8MMA_AtomIJNSA_17SM100_MMA_TF32_SSISM_SM_fLi128ELi64ELNSA_4UMMA5MajorE1ELSR_1ELNSQ_7ScaleInE0ELSS_0EEEEEENSA_6LayoutISE_NSB_IJNSC_ILi0EEESW_SW_EEEEENSB_IJNSA_10UnderscoreESZ_SZ_EEEEENS7_6detail27Sm100ImplicitGemmTileTraitsINSA_13SM90_TMA_LOADENSA_14ComposedLayoutINSA_7SwizzleILi2ELi5ELi2EEENSA_18smem_ptr_flag_bitsILi32EEENSV_INSB_IJSJ_NSC_ILi4EEEEEENSB_IJSD_SJ_EEEEEEEvEENS13_INSA_20SM90_TMA_LOAD_IM2COLES1E_vEEEENS_8epilogue10collective18CollectiveEpilogueINS1J_23Sm100TmaWarpSpecializedILi4ELi2ELi16ELb1ELb0EEEJSL_NSB_IJNSV_ISG_SD_EENSV_INSC_ILi16EEESD_EEEEESM_NSB_IJlNSB_IJSD_lllEEESW_EEESM_S1T_NS1J_6fusion15FusionCallbacksIS1N_NS1U_17LinearCombinationISM_fSM_fLNS_15FloatRoundStyleE2EEESL_S1R_JEEENSA_5SM1004TMEM4LOAD26SM100_TMEM_LOAD_32dp32b16xES14_NS15_INS16_ILi2ELi4ELi3EEES19_NSV_INSB_IJNSC_ILi8EEES1P_EEENSB_IJS1P_SD_EEEEEEENSA_39AutoVectorizingCopyWithAssumedAlignmentILi128EEENSA_14SM90_TMA_STOREES29_S2B_S2B_EEEvvEEEEvNT_6ParamsE)
        /*0980*/ 	.short	0x0380
        /*0982*/ 	.short	0x0900


	//----- nvinfo : EIATTR_SW_WAR
	.align		4
.L_55:
        /*0984*/ 	.byte	0x04, 0x36
        /*0986*/ 	.short	(.L_57 - .L_56)
.L_56:
        /*0988*/ 	.word	0x00000008
.L_57:


//--------------------- .nv.callgraph             --------------------------
	.section	.nv.callgraph,"",@"SHT_CUDA_CALLGRAPH"
	.align	4
	.sectionentsize	8
	.align		4
        /*0000*/ 	.word	0x00000000
	.align		4
        /*0004*/ 	.word	0xffffffff
	.align		4
        /*0008*/ 	.word	index@(_ZN7cutlass13device_kernelINS_4conv6kernel13ConvUniversalINS1_16ConvProblemShapeILNS1_8OperatorE2ELi3EEENS1_10collective14CollectiveConvINS1_47MainloopSm100TmaUmmaWarpSpecializedImplicitGemmILS5_2ELi8ELi3ELi1ELi2EN4cute5tupleIJNSA_1CILi1EEESD_SD_EEEEENSB_IJNSC_ILi128EEENSB_IJNSC_ILi64EEEEEENSB_IJNSC_ILi32EEEEEEEEENS_10tfloat32_tESM_NSA_8TiledMMAINSA_8MMA_AtomIJNSA_17SM100_MMA_TF32_SSISM_SM_fLi128ELi64ELNSA_4UMMA5MajorE1ELSR_1ELNSQ_7ScaleInE0ELSS_0EEEEEENSA_6LayoutISE_NSB_IJNSC_ILi0EEESW_SW_EEEEENSB_IJNSA_10UnderscoreESZ_SZ_EEEEENS7_6detail27Sm100ImplicitGemmTileTraitsINSA_13SM90_TMA_LOADENSA_14ComposedLayoutINSA_7SwizzleILi2ELi5ELi2EEENSA_18smem_ptr_flag_bitsILi32EEENSV_INSB_IJSJ_NSC_ILi4EEEEEENSB_IJSD_SJ_EEEEEEEvEENS13_INSA_20SM90_TMA_LOAD_IM2COLES1E_vEEEENS_8epilogue10collective18CollectiveEpilogueINS1J_23Sm100TmaWarpSpecializedILi4ELi2ELi16ELb1ELb0EEEJSL_NSB_IJNSV_ISG_SD_EENSV_INSC_ILi16EEESD_EEEEESM_NSB_IJlNSB_IJSD_lllEEESW_EEESM_S1T_NS1J_6fusion15FusionCallbacksIS1N_NS1U_17LinearCombinationISM_fSM_fLNS_15FloatRoundStyleE2EEESL_S1R_JEEENSA_5SM1004TMEM4LOAD26SM100_TMEM_LOAD_32dp32b16xES14_NS15_INS16_ILi2ELi4ELi3EEES19_NSV_INSB_IJNSC_ILi8EEES1P_EEENSB_IJS1P_SD_EEEEEEENSA_39AutoVectorizingCopyWithAssumedAlignmentILi128EEENSA_14SM90_TMA_STOREES29_S2B_S2B_EEEvvEEEEvNT_6ParamsE)
	.align		4
        /*000c*/ 	.word	index@(__assertfail)
	.align		4
        /*0010*/ 	.word	0x00000000
	.align		4
        /*0014*/ 	.word	0xfffffffe
	.align		4
        /*0018*/ 	.word	0x00000000
	.align		4
        /*001c*/ 	.word	0xfffffffd
	.align		4
        /*0020*/ 	.word	0x00000000
	.align		4
        /*0024*/ 	.word	0xfffffffc


//--------------------- .nv.constant4             --------------------------
	.section	.nv.constant4,"a",@progbits
	.align	8
	.align		8
.nv.constant4:
        /*0000*/ 	.dword	__assertfail
	.align		8
        /*0008*/ 	.dword	__unnamed_1
	.align		8
        /*0010*/ 	.dword	__unnamed_2
	.align		8
        /*0018*/ 	.dword	_ZN39_INTERNAL_ebdf174b_4_k_cu_062b5ef7_32914cuda3std3__45__cpo5beginE
	.align		8
        /*0020*/ 	.dword	_ZN39_INTERNAL_ebdf174b_4_k_cu_062b5ef7_32914cuda3std3__45__cpo3endE
	.align		8
        /*0028*/ 	.dword	_ZN39_INTERNAL_ebdf174b_4_k_cu_062b5ef7_32914cuda3std3__45__cpo6cbeginE
	.align		8
        /*0030*/ 	.dword	_ZN39_INTERNAL_ebdf174b_4_k_cu_062b5ef7_32914cuda3std3__45__cpo4cendE
	.align		8
        /*0038*/ 	.dword	_ZN39_INTERNAL_ebdf174b_4_k_cu_062b5ef7_32914cuda3std3__441_GLOBAL__N__ebdf174b_4_k_cu_062b5ef7_32916ignoreE
	.align		8
        /*0040*/ 	.dword	_ZN39_INTERNAL_ebdf174b_4_k_cu_062b5ef7_32914cuda3std3__419piecewise_constructE
	.align		8
        /*0048*/ 	.dword	_ZN39_INTERNAL_ebdf174b_4_k_cu_062b5ef7_32914cuda3std3__48in_placeE
	.align		8
        /*0050*/ 	.dword	_ZN39_INTERNAL_ebdf174b_4_k_cu_062b5ef7_32914cuda3std6ranges3__45__cpo4swapE
	.align		8
        /*0058*/ 	.dword	_ZN39_INTERNAL_ebdf174b_4_k_cu_062b5ef7_32914cuda3std6ranges3__45__cpo9iter_moveE
	.align		8
        /*0060*/ 	.dword	_ZN39_INTERNAL_ebdf174b_4_k_cu_062b5ef7_32914cute7productE
	.align		8
        /*0068*/ 	.dword	_ZN39_INTERNAL_ebdf174b_4_k_cu_062b5ef7_32914cute1_E
	.align		8
        /*0070*/ 	.dword	$str$27
	.align		8
        /*0078*/ 	.dword	$str$28
	.align		8
        /*0080*/ 	.dword	$str$29
	.align		8
        /*0088*/ 	.dword	$str$30


//--------------------- .text._ZN7cutlass13device_kernelINS_4conv6kernel13ConvUniversalINS1_16ConvProblemShapeILNS1_8OperatorE2ELi3EEENS1_10collective14CollectiveConvINS1_47MainloopSm100TmaUmmaWarpSpecializedImplicitGemmILS5_2ELi8ELi3ELi1ELi2EN4cute5tupleIJNSA_1CILi1EEESD_SD_EEEEENSB_IJNSC_ILi128EEENSB_IJNSC_ILi64EEEEEENSB_IJNSC_ILi32EEEEEEEEENS_10tfloat32_tESM_NSA_8TiledMMAINSA_8MMA_AtomIJNSA_17SM100_MMA_TF32_SSISM_SM_fLi128ELi64ELNSA_4UMMA5MajorE1ELSR_1ELNSQ_7ScaleInE0ELSS_0EEEEEENSA_6LayoutISE_NSB_IJNSC_ILi0EEESW_SW_EEEEENSB_IJNSA_10UnderscoreESZ_SZ_EEEEENS7_6detail27Sm100ImplicitGemmTileTraitsINSA_13SM90_TMA_LOADENSA_14ComposedLayoutINSA_7SwizzleILi2ELi5ELi2EEENSA_18smem_ptr_flag_bitsILi32EEENSV_INSB_IJSJ_NSC_ILi4EEEEEENSB_IJSD_SJ_EEEEEEEvEENS13_INSA_20SM90_TMA_LOAD_IM2COLES1E_vEEEENS_8epilogue10collective18CollectiveEpilogueINS1J_23Sm100TmaWarpSpecializedILi4ELi2ELi16ELb1ELb0EEEJSL_NSB_IJNSV_ISG_SD_EENSV_INSC_ILi16EEESD_EEEEESM_NSB_IJlNSB_IJSD_lllEEESW_EEESM_S1T_NS1J_6fusion15FusionCallbacksIS1N_NS1U_17LinearCombinationISM_fSM_fLNS_15FloatRoundStyleE2EEESL_S1R_JEEENSA_5SM1004TMEM4LOAD26SM100_TMEM_LOAD_32dp32b16xES14_NS15_INS16_ILi2ELi4ELi3EEES19_NSV_INSB_IJNSC_ILi8EEES1P_EEENSB_IJS1P_SD_EEEEEEENSA_39AutoVectorizingCopyWithAssumedAlignmentILi128EEENSA_14SM90_TMA_STOREES29_S2B_S2B_EEEvvEEEEvNT_6ParamsE --------------------------
	.section	.text._ZN7cutlass13device_kernelINS_4conv6kernel13ConvUniversalINS1_16ConvProblemShapeILNS1_8OperatorE2ELi3EEENS1_10collective14CollectiveConvINS1_47MainloopSm100TmaUmmaWarpSpecializedImplicitGemmILS5_2ELi8ELi3ELi1ELi2EN4cute5tupleIJNSA_1CILi1EEESD_SD_EEEEENSB_IJNSC_ILi128EEENSB_IJNSC_ILi64EEEEEENSB_IJNSC_ILi32EEEEEEEEENS_10tfloat32_tESM_NSA_8TiledMMAINSA_8MMA_AtomIJNSA_17SM100_MMA_TF32_SSISM_SM_fLi128ELi64ELNSA_4UMMA5MajorE1ELSR_1ELNSQ_7ScaleInE0ELSS_0EEEEEENSA_6LayoutISE_NSB_IJNSC_ILi0EEESW_SW_EEEEENSB_IJNSA_10UnderscoreESZ_SZ_EEEEENS7_6detail27Sm100ImplicitGemmTileTraitsINSA_13SM90_TMA_LOADENSA_14ComposedLayoutINSA_7SwizzleILi2ELi5ELi2EEENSA_18smem_ptr_flag_bitsILi32EEENSV_INSB_IJSJ_NSC_ILi4EEEEEENSB_IJSD_SJ_EEEEEEEvEENS13_INSA_20SM90_TMA_LOAD_IM2COLES1E_vEEEENS_8epilogue10collective18CollectiveEpilogueINS1J_23Sm100TmaWarpSpecializedILi4ELi2ELi16ELb1ELb0EEEJSL_NSB_IJNSV_ISG_SD_EENSV_INSC_ILi16EEESD_EEEEESM_NSB_IJlNSB_IJSD_lllEEESW_EEESM_S1T_NS1J_6fusion15FusionCallbacksIS1N_NS1U_17LinearCombinationISM_fSM_fLNS_15FloatRoundStyleE2EEESL_S1R_JEEENSA_5SM1004TMEM4LOAD26SM100_TMEM_LOAD_32dp32b16xES14_NS15_INS16_ILi2ELi4ELi3EEES19_NSV_INSB_IJNSC_ILi8EEES1P_EEENSB_IJS1P_SD_EEEEEEENSA_39AutoVectorizingCopyWithAssumedAlignmentILi128EEENSA_14SM90_TMA_STOREES29_S2B_S2B_EEEvvEEEEvNT_6ParamsE,"ax",@progbits
	.align	128
.text._ZN7cutlass13device_kernelINS_4conv6kernel13ConvUniversalINS1_16ConvProblemShapeILNS1_8OperatorE2ELi3EEENS1_10collective14CollectiveConvINS1_47MainloopSm100TmaUmmaWarpSpecializedImplicitGemmILS5_2ELi8ELi3ELi1ELi2EN4cute5tupleIJNSA_1CILi1EEESD_SD_EEEEENSB_IJNSC_ILi128EEENSB_IJNSC_ILi64EEEEEENSB_IJNSC_ILi32EEEEEEEEENS_10tfloat32_tESM_NSA_8TiledMMAINSA_8MMA_AtomIJNSA_17SM100_MMA_TF32_SSISM_SM_fLi128ELi64ELNSA_4UMMA5MajorE1ELSR_1ELNSQ_7ScaleInE0ELSS_0EEEEEENSA_6LayoutISE_NSB_IJNSC_ILi0EEESW_SW_EEEEENSB_IJNSA_10UnderscoreESZ_SZ_EEEEENS7_6detail27Sm100ImplicitGemmTileTraitsINSA_13SM90_TMA_LOADENSA_14ComposedLayoutINSA_7SwizzleILi2ELi5ELi2EEENSA_18smem_ptr_flag_bitsILi32EEENSV_INSB_IJSJ_NSC_ILi4EEEEEENSB_IJSD_SJ_EEEEEEEvEENS13_INSA_20SM90_TMA_LOAD_IM2COLES1E_vEEEENS_8epilogue10collective18CollectiveEpilogueINS1J_23Sm100TmaWarpSpecializedILi4ELi2ELi16ELb1ELb0EEEJSL_NSB_IJNSV_ISG_SD_EENSV_INSC_ILi16EEESD_EEEEESM_NSB_IJlNSB_IJSD_lllEEESW_EEESM_S1T_NS1J_6fusion15FusionCallbacksIS1N_NS1U_17LinearCombinationISM_fSM_fLNS_15FloatRoundStyleE2EEESL_S1R_JEEENSA_5SM1004TMEM4LOAD26SM100_TMEM_LOAD_32dp32b16xES14_NS15_INS16_ILi2ELi4ELi3EEES19_NSV_INSB_IJNSC_ILi8EEES1P_EEENSB_IJS1P_SD_EEEEEEENSA_39AutoVectorizingCopyWithAssumedAlignmentILi128EEENSA_14SM90_TMA_STOREES29_S2B_S2B_EEEvvEEEEvNT_6ParamsE:
        .type           _ZN7cutlass13device_kernelINS_4conv6kernel13ConvUniversalINS1_16ConvProblemShapeILNS1_8OperatorE2ELi3EEENS1_10collective14CollectiveConvINS1_47MainloopSm100TmaUmmaWarpSpecializedImplicitGemmILS5_2ELi8ELi3ELi1ELi2EN4cute5tupleIJNSA_1CILi1EEESD_SD_EEEEENSB_IJNSC_ILi128EEENSB_IJNSC_ILi64EEEEEENSB_IJNSC_ILi32EEEEEEEEENS_10tfloat32_tESM_NSA_8TiledMMAINSA_8MMA_AtomIJNSA_17SM100_MMA_TF32_SSISM_SM_fLi128ELi64ELNSA_4UMMA5MajorE1ELSR_1ELNSQ_7ScaleInE0ELSS_0EEEEEENSA_6LayoutISE_NSB_IJNSC_ILi0EEESW_SW_EEEEENSB_IJNSA_10UnderscoreESZ_SZ_EEEEENS7_6detail27Sm100ImplicitGemmTileTraitsINSA_13SM90_TMA_LOADENSA_14ComposedLayoutINSA_7SwizzleILi2ELi5ELi2EEENSA_18smem_ptr_flag_bitsILi32EEENSV_INSB_IJSJ_NSC_ILi4EEEEEENSB_IJSD_SJ_EEEEEEEvEENS13_INSA_20SM90_TMA_LOAD_IM2COLES1E_vEEEENS_8epilogue10collective18CollectiveEpilogueINS1J_23Sm100TmaWarpSpecializedILi4ELi2ELi16ELb1ELb0EEEJSL_NSB_IJNSV_ISG_SD_EENSV_INSC_ILi16EEESD_EEEEESM_NSB_IJlNSB_IJSD_lllEEESW_EEESM_S1T_NS1J_6fusion15FusionCallbacksIS1N_NS1U_17LinearCombinationISM_fSM_fLNS_15FloatRoundStyleE2EEESL_S1R_JEEENSA_5SM1004TMEM4LOAD26SM100_TMEM_LOAD_32dp32b16xES14_NS15_INS16_ILi2ELi4ELi3EEES19_NSV_INSB_IJNSC_ILi8EEES1P_EEENSB_IJS1P_SD_EEEEEEENSA_39AutoVectorizingCopyWithAssumedAlignmentILi128EEENSA_14SM90_TMA_STOREES29_S2B_S2B_EEEvvEEEEvNT_6ParamsE,@function
        .size           _ZN7cutlass13device_kernelINS_4conv6kernel13ConvUniversalINS1_16ConvProblemShapeILNS1_8OperatorE2ELi3EEENS1_10collective14CollectiveConvINS1_47MainloopSm100TmaUmmaWarpSpecializedImplicitGemmILS5_2ELi8ELi3ELi1ELi2EN4cute5tupleIJNSA_1CILi1EEESD_SD_EEEEENSB_IJNSC_ILi128EEENSB_IJNSC_ILi64EEEEEENSB_IJNSC_ILi32EEEEEEEEENS_10tfloat32_tESM_NSA_8TiledMMAINSA_8MMA_AtomIJNSA_17SM100_MMA_TF32_SSISM_SM_fLi128ELi64ELNSA_4UMMA5MajorE1ELSR_1ELNSQ_7ScaleInE0ELSS_0EEEEEENSA_6LayoutISE_NSB_IJNSC_ILi0EEESW_SW_EEEEENSB_IJNSA_10UnderscoreESZ_SZ_EEEEENS7_6detail27Sm100ImplicitGemmTileTraitsINSA_13SM90_TMA_LOADENSA_14ComposedLayoutINSA_7SwizzleILi2ELi5ELi2EEENSA_18smem_ptr_flag_bitsILi32EEENSV_INSB_IJSJ_NSC_ILi4EEEEEENSB_IJSD_SJ_EEEEEEEvEENS13_INSA_20SM90_TMA_LOAD_IM2COLES1E_vEEEENS_8epilogue10collective18CollectiveEpilogueINS1J_23Sm100TmaWarpSpecializedILi4ELi2ELi16ELb1ELb0EEEJSL_NSB_IJNSV_ISG_SD_EENSV_INSC_ILi16EEESD_EEEEESM_NSB_IJlNSB_IJSD_lllEEESW_EEESM_S1T_NS1J_6fusion15FusionCallbacksIS1N_NS1U_17LinearCombinationISM_fSM_fLNS_15FloatRoundStyleE2EEESL_S1R_JEEENSA_5SM1004TMEM4LOAD26SM100_TMEM_LOAD_32dp32b16xES14_NS15_INS16_ILi2ELi4ELi3EEES19_NSV_INSB_IJNSC_ILi8EEES1P_EEENSB_IJS1P_SD_EEEEEEENSA_39AutoVectorizingCopyWithAssumedAlignmentILi128EEENSA_14SM90_TMA_STOREES29_S2B_S2B_EEEvvEEEEvNT_6ParamsE,(.L_x_178 - _ZN7cutlass13device_kernelINS_4conv6kernel13ConvUniversalINS1_16ConvProblemShapeILNS1_8OperatorE2ELi3EEENS1_10collective14CollectiveConvINS1_47MainloopSm100TmaUmmaWarpSpecializedImplicitGemmILS5_2ELi8ELi3ELi1ELi2EN4cute5tupleIJNSA_1CILi1EEESD_SD_EEEEENSB_IJNSC_ILi128EEENSB_IJNSC_ILi64EEEEEENSB_IJNSC_ILi32EEEEEEEEENS_10tfloat32_tESM_NSA_8TiledMMAINSA_8MMA_AtomIJNSA_17SM100_MMA_TF32_SSISM_SM_fLi128ELi64ELNSA_4UMMA5MajorE1ELSR_1ELNSQ_7ScaleInE0ELSS_0EEEEEENSA_6LayoutISE_NSB_IJNSC_ILi0EEESW_SW_EEEEENSB_IJNSA_10UnderscoreESZ_SZ_EEEEENS7_6detail27Sm100ImplicitGemmTileTraitsINSA_13SM90_TMA_LOADENSA_14ComposedLayoutINSA_7SwizzleILi2ELi5ELi2EEENSA_18smem_ptr_flag_bitsILi32EEENSV_INSB_IJSJ_NSC_ILi4EEEEEENSB_IJSD_SJ_EEEEEEEvEENS13_INSA_20SM90_TMA_LOAD_IM2COLES1E_vEEEENS_8epilogue10collective18CollectiveEpilogueINS1J_23Sm100TmaWarpSpecializedILi4ELi2ELi16ELb1ELb0EEEJSL_NSB_IJNSV_ISG_SD_EENSV_INSC_ILi16EEESD_EEEEESM_NSB_IJlNSB_IJSD_lllEEESW_EEESM_S1T_NS1J_6fusion15FusionCallbacksIS1N_NS1U_17LinearCombinationISM_fSM_fLNS_15FloatRoundStyleE2EEESL_S1R_JEEENSA_5SM1004TMEM4LOAD26SM100_TMEM_LOAD_32dp32b16xES14_NS15_INS16_ILi2ELi4ELi3EEES19_NSV_INSB_IJNSC_ILi8EEES1P_EEENSB_IJS1P_SD_EEEEEEENSA_39AutoVectorizingCopyWithAssumedAlignmentILi128EEENSA_14SM90_TMA_STOREES29_S2B_S2B_EEEvvEEEEvNT_6ParamsE)
        .other          _ZN7cutlass13device_kernelINS_4conv6kernel13ConvUniversalINS1_16ConvProblemShapeILNS1_8OperatorE2ELi3EEENS1_10collective14CollectiveConvINS1_47MainloopSm100TmaUmmaWarpSpecializedImplicitGemmILS5_2ELi8ELi3ELi1ELi2EN4cute5tupleIJNSA_1CILi1EEESD_SD_EEEEENSB_IJNSC_ILi128EEENSB_IJNSC_ILi64EEEEEENSB_IJNSC_ILi32EEEEEEEEENS_10tfloat32_tESM_NSA_8TiledMMAINSA_8MMA_AtomIJNSA_17SM100_MMA_TF32_SSISM_SM_fLi128ELi64ELNSA_4UMMA5MajorE1ELSR_1ELNSQ_7ScaleInE0ELSS_0EEEEEENSA_6LayoutISE_NSB_IJNSC_ILi0EEESW_SW_EEEEENSB_IJNSA_10UnderscoreESZ_SZ_EEEEENS7_6detail27Sm100ImplicitGemmTileTraitsINSA_13SM90_TMA_LOADENSA_14ComposedLayoutINSA_7SwizzleILi2ELi5ELi2EEENSA_18smem_ptr_flag_bitsILi32EEENSV_INSB_IJSJ_NSC_ILi4EEEEEENSB_IJSD_SJ_EEEEEEEvEENS13_INSA_20SM90_TMA_LOAD_IM2COLES1E_vEEEENS_8epilogue10collective18CollectiveEpilogueINS1J_23Sm100TmaWarpSpecializedILi4ELi2ELi16ELb1ELb0EEEJSL_NSB_IJNSV_ISG_SD_EENSV_INSC_ILi16EEESD_EEEEESM_NSB_IJlNSB_IJSD_lllEEESW_EEESM_S1T_NS1J_6fusion15FusionCallbacksIS1N_NS1U_17LinearCombinationISM_fSM_fLNS_15FloatRoundStyleE2EEESL_S1R_JEEENSA_5SM1004TMEM4LOAD26SM100_TMEM_LOAD_32dp32b16xES14_NS15_INS16_ILi2ELi4ELi3EEES19_NSV_INSB_IJNSC_ILi8EEES1P_EEENSB_IJS1P_SD_EEEEEEENSA_39AutoVectorizingCopyWithAssumedAlignmentILi128EEENSA_14SM90_TMA_STOREES29_S2B_S2B_EEEvvEEEEvNT_6ParamsE,@"STO_CUDA_ENTRY STV_DEFAULT"
_ZN7cutlass13device_kernelINS_4conv6kernel13ConvUniversalINS1_16ConvProblemShapeILNS1_8OperatorE2ELi3EEENS1_10collective14CollectiveConvINS1_47MainloopSm100TmaUmmaWarpSpecializedImplicitGemmILS5_2ELi8ELi3ELi1ELi2EN4cute5tupleIJNSA_1CILi1EEESD_SD_EEEEENSB_IJNSC_ILi128EEENSB_IJNSC_ILi64EEEEEENSB_IJNSC_ILi32EEEEEEEEENS_10tfloat32_tESM_NSA_8TiledMMAINSA_8MMA_AtomIJNSA_17SM100_MMA_TF32_SSISM_SM_fLi128ELi64ELNSA_4UMMA5MajorE1ELSR_1ELNSQ_7ScaleInE0ELSS_0EEEEEENSA_6LayoutISE_NSB_IJNSC_ILi0EEESW_SW_EEEEENSB_IJNSA_10UnderscoreESZ_SZ_EEEEENS7_6detail27Sm100ImplicitGemmTileTraitsINSA_13SM90_TMA_LOADENSA_14ComposedLayoutINSA_7SwizzleILi2ELi5ELi2EEENSA_18smem_ptr_flag_bitsILi32EEENSV_INSB_IJSJ_NSC_ILi4EEEEEENSB_IJSD_SJ_EEEEEEEvEENS13_INSA_20SM90_TMA_LOAD_IM2COLES1E_vEEEENS_8epilogue10collective18CollectiveEpilogueINS1J_23Sm100TmaWarpSpecializedILi4ELi2ELi16ELb1ELb0EEEJSL_NSB_IJNSV_ISG_SD_EENSV_INSC_ILi16EEESD_EEEEESM_NSB_IJlNSB_IJSD_lllEEESW_EEESM_S1T_NS1J_6fusion15FusionCallbacksIS1N_NS1U_17LinearCombinationISM_fSM_fLNS_15FloatRoundStyleE2EEESL_S1R_JEEENSA_5SM1004TMEM4LOAD26SM100_TMEM_LOAD_32dp32b16xES14_NS15_INS16_ILi2ELi4ELi3EEES19_NSV_INSB_IJNSC_ILi8EEES1P_EEENSB_IJS1P_SD_EEEEEEENSA_39AutoVectorizingCopyWithAssumedAlignmentILi128EEENSA_14SM90_TMA_STOREES29_S2B_S2B_EEEvvEEEEvNT_6ParamsE:
[----:B------:R-:W1:Y:S01]  /*0000*/  LDC R1, c[0x0][0x37c] ;  /* 0x0000df00ff017b82 */ /* 0x000e620000000800 */
[----:B------:R-:W2:Y:S01]  /*0010*/  S2R R59, SR_TID.X ;  /* 0x00000000003b7919 */ /* 0x000ea20000002100 */
[----:B------:R-:W3:Y:S01]  /*0020*/  LDCU.64 UR8, c[0x0][0x990] ;  /* 0x00013200ff0877ac */ /* 0x000ee20008000a00 */
[----:B-1----:R-:W-:Y:S01]  /*0030*/  VIADD R1, R1, 0xfffffff8 ;  /* 0xfffffff801017836 */ /* 0x002fe20000000000 */
[----:B------:R-:W-:Y:S02]  /*0040*/  PRMT R61, RZ, 0x7610, R61 ;  /* 0x00007610ff3d7816 */ /* 0x000fe4000000003d */
[----:B------:R-:W-:Y:S01]  /*0050*/  ELECT P3, URZ, PT ;  /* 0x0000000000ff782f */ /* 0x000fe20003860000 */
[----:B---3--:R-:W-:-:S04]  /*0060*/  UISETP.NE.U32.AND UP0, UPT, UR8, URZ, UPT ;  /* 0x000000ff0800728c */ /* 0x008fc8000bf05070 */
[----:B------:R-:W-:Y:S01]  /*0070*/  UISETP.NE.AND.EX UP0, UPT, UR9, URZ, UPT, UP0 ;  /* 0x000000ff0900728c */ /* 0x000fe2000bf05300 */
[----:B--2---:R-:W-:-:S05]  /*0080*/  SHF.R.U32.HI R62, RZ, 0x5, R59 ;  /* 0x00000005ff3e7819 */ /* 0x004fca000001163b */
[----:B------:R-:W1:Y:S02]  /*0090*/  SHFL.IDX PT, R0, R62, RZ, 0x1f ;  /* 0x00001fff3e007589 */ /* 0x000e6400000e0000 */
[----:B-1----:R-:W-:Y:S01]  /*00a0*/  R2UR UR18, R0 ;  /* 0x00000000001272ca */ /* 0x002fe200000e0000 */
[----:B------:R-:W-:-:S14]  /*00b0*/  BRA.U UP0, `(.L_x_0) ;  /* 0x0000000100307547 */ /* 0x000fdc000b800000 */
[----:B------:R-:W1:Y:S02]  /*00c0*/  LDCU.64 UR4, c[0x0][0x988] ;  /* 0x00013100ff0477ac */ /* 0x000e640008000a00 */
[----:B-1----:R-:W-:-:S04]  /*00d0*/  UISETP.NE.U32.AND UP0, UPT, UR4, URZ, UPT ;  /* 0x000000ff0400728c */ /* 0x002fc8000bf05070 */
[----:B------:R-:W-:-:S09]  /*00e0*/  UISETP.NE.AND.EX UP0, UPT, UR5, URZ, UPT, UP0 ;  /* 0x000000ff0500728c */ /* 0x000fd2000bf05300 */
[----:B------:R-:W-:Y:S05]  /*00f0*/  BRA.U !UP0, `(.L_x_1) ;  /* 0x0000000108147547 */ /* 0x000fea000b800000 */
[----:B------:R-:W1:Y:S01]  /*0100*/  LDC.64 R2, c[0x0][0x988] ;  /* 0x00026200ff027b82 */ /* 0x000e620000000a00 */
[----:B------:R-:W1:Y:S02]  /*0110*/  LDCU.64 UR4, c[0x0][0x358] ;  /* 0x00006b00ff0477ac */ /* 0x000e640008000a00 */
[----:B-1----:R1:W5:Y:S01]  /*0120*/  LDG.E R27, desc[UR4][R2.64] ;  /* 0x00000004021b7981 */ /* 0x002362000c1e1900 */
[----:B------:R-:W-:Y:S01]  /*0130*/  HFMA2 R61, -RZ, RZ, 0, 5.9604644775390625e-08 ;  /* 0x00000001ff3d7431 */ /* 0x000fe200000001ff */
[----:B------:R-:W-:Y:S05]  /*0140*/  BRA `(.L_x_0) ;  /* 0x00000000000c7947 */ /* 0x000fea0003800000 */
.L_x_1:
[----:B------:R-:W1:Y:S01]  /*0150*/  LDCU UR4, c[0x0][0x980] ;  /* 0x00013000ff0477ac */ /* 0x000e620008000800 */
[----:B------:R-:W-:Y:S01]  /*0160*/  HFMA2 R61, -RZ, RZ, 0, 5.9604644775390625e-08 ;  /* 0x00000001ff3d7431 */ /* 0x000fe200000001ff */
[----:B-1----:R-:W-:-:S07]  /*0170*/  MOV R27, UR4 ;  /* 0x00000004001b7c02 */ /* 0x002fce0008000f00 */
.L_x_0:
[----:B------:R-:W2:Y:S02]  /*0180*/  LDCU.64 UR4, c[0x0][0x9b0] ;  /* 0x00013600ff0477ac */ /* 0x000ea40008000a00 */
[----:B--2---:R-:W-:-:S04]  /*0190*/  UISETP.NE.U32.AND UP0, UPT, UR4, URZ, UPT ;  /* 0x000000ff0400728c */ /* 0x004fc8000bf05070 */
[----:B------:R-:W-:-:S09]  /*01a0*/  UISETP.NE.AND.EX UP0, UPT, UR5, URZ, UPT, UP0 ;  /* 0x000000ff0500728c */ /* 0x000fd2000bf05300 */
[----:B------:R-:W-:Y:S05]  /*01b0*/  BRA.U UP0, `(.L_x_2) ;  /* 0x0000000100287547 */ /* 0x000fea000b800000 */
[----:B------:R-:W2:Y:S02]  /*01c0*/  LDCU.64 UR4, c[0x0][0x9a8] ;  /* 0x00013500ff0477ac */ /* 0x000ea40008000a00 */
[----:B--2---:R-:W-:-:S04]  /*01d0*/  UISETP.NE.U32.AND UP0, UPT, UR4, URZ, UPT ;  /* 0x000000ff0400728c */ /* 0x004fc8000bf05070 */
[----:B------:R-:W-:-:S09]  /*01e0*/  UISETP.NE.AND.EX UP0, UPT, UR5, URZ, UPT, UP0 ;  /* 0x000000ff0500728c */ /* 0x000fd2000bf05300 */
[----:B------:R-:W-:Y:S05]  /*01f0*/  BRA.U !UP0, `(.L_x_3) ;  /* 0x0000000108107547 */ /* 0x000fea000b800000 */
[----:B------:R-:W2:Y:S01]  /*0200*/  LDC.64 R24, c[0x0][0x9a8] ;  /* 0x00026a00ff187b82 */ /* 0x000ea20000000a00 */
[----:B------:R-:W2:Y:S02]  /*0210*/  LDCU.64 UR4, c[0x0][0x358] ;  /* 0x00006b00ff0477ac */ /* 0x000ea40008000a00 */
[----:B--2---:R2:W5:Y:S01]  /*0220*/  LDG.E R24, desc[UR4][R24.64] ;  /* 0x0000000418187981 */ /* 0x004562000c1e1900 */
[----:B------:R-:W-:Y:S05]  /*0230*/  BRA `(.L_x_2) ;  /* 0x0000000000087947 */ /* 0x000fea0003800000 */
.L_x_3:
[----:B------:R-:W2:Y:S02]  /*0240*/  LDCU UR4, c[0x0][0x9a0] ;  /* 0x00013400ff0477ac */ /* 0x000ea40008000800 */
[----:B--2---:R-:W-:Y:S02]  /*0250*/  MOV R24, UR4 ;  /* 0x0000000400187c02 */ /* 0x004fe40008000f00 */
.L_x_2:
[----:B------:R-:W-:Y:S01]  /*0260*/  IMAD.U32 R0, RZ, RZ, UR18 ;  /* 0x00000012ff007e24 */ /* 0x000fe2000f8e00ff */
[----:B------:R-:W-:Y:S04]  /*0270*/  BSSY.RECONVERGENT B0, `(.L_x_4) ;  /* 0x000000c000007945 */ /* 0x000fe80003800200 */
[C---:B------:R-:W-:Y:S02]  /*0280*/  ISETP.NE.OR P1, PT, R0.reuse, 0x1, !P3 ;  /* 0x000000010000780c */ /* 0x040fe40005f25670 */
[----:B------:R-:W-:-:S11]  /*0290*/  ISETP.NE.OR P0, PT, R0, 0x3, !P3 ;  /* 0x000000030000780c */ /* 0x000fd60005f05670 */
[----:B------:R-:W-:Y:S05]  /*02a0*/  @P1 BRA `(.L_x_5) ;  /* 0x0000000000201947 */ /* 0x000fea0003800000 */
[----:B------:R-:W3:Y:S02]  /*02b0*/  LDCU.64 UR4, c[0x0][0x348] ;  /* 0x00006900ff0477ac */ /* 0x000ee40008000a00 */
[----:B---3--:R-:W-:Y:S02]  /*02c0*/  UIADD3 UR6, UP1, UPT, UR4, 0x80, URZ ;  /* 0x0000008004067890 */ /* 0x008fe4000ff3e0ff */
[----:B------:R-:W-:Y:S02]  /*02d0*/  UIADD3 UR4, UP0, UPT, UR4, 0x180, URZ ;  /* 0x0000018004047890 */ /* 0x000fe4000ff1e0ff */
[----:B------:R-:W-:Y:S02]  /*02e0*/  UIADD3.X UR7, UPT, UPT, URZ, UR5, URZ, UP1, !UPT ;  /* 0x00000005ff077290 */ /* 0x000fe40008ffe4ff */
[----:B------:R-:W-:-:S07]  /*02f0*/  UIADD3.X UR5, UPT, UPT, URZ, UR5, URZ, UP0, !UPT ;  /* 0x00000005ff057290 */ /* 0x000fce00087fe4ff */
[----:B------:R3:W-:Y:S02]  /*0300*/  UTMACCTL.PF [UR6] ;  /* 0x00000000060079b9 */ /* 0x0007e40008040000 */
[----:B------:R3:W-:Y:S02]  /*0310*/  UTMACCTL.PF [UR4] ;  /* 0x00000000040079b9 */ /* 0x0007e40008040000 */
[----:B---3--:R-:W-:Y:S01]  /*0320*/  NOP ;  /* 0x0000000000007918 */ /* 0x008fe20000000000 */
.L_x_5:
[----:B------:R-:W-:Y:S05]  /*0330*/  BSYNC.RECONVERGENT B0 ;  /* 0x0000000000007941 */ /* 0x000fea0003800200 */
.L_x_4:
[----:B------:R-:W-:Y:S04]  /*0340*/  BSSY.RECONVERGENT B0, `(.L_x_6) ;  /* 0x000000a000007945 */ /* 0x000fe80003800200 */
        /* <DEDUP_REMOVED lines=9> */
.L_x_7:
[----:B------:R-:W-:Y:S05]  /*03e0*/  BSYNC.RECONVERGENT B0 ;  /* 0x0000000000007941 */ /* 0x000fea0003800200 */
.L_x_6:
[----:B------:R-:W3:Y:S01]  /*03f0*/  LDCU.64 UR4, c[0x0][0x988] ;  /* 0x00013100ff0477ac */ /* 0x000ee20008000a00 */
[----:B------:R-:W-:Y:S02]  /*0400*/  UISETP.EQ.U32.AND UP2, UPT, UR8, URZ, UPT ;  /* 0x000000ff0800728c */ /* 0x000fe4000bf42070 */
[----:B------:R-:W-:Y:S02]  /*0410*/  UPLOP3.LUT UP3, UPT, UPT, UPT, UPT, 0x80, 0x8 ;  /* 0x000000000008789c */ /* 0x000fe40003f6f070 */
[----:B---3--:R-:W-:-:S04]  /*0420*/  UISETP.NE.U32.AND UP0, UPT, UR4, URZ, UPT ;  /* 0x000000ff0400728c */ /* 0x008fc8000bf05070 */
[----:B------:R-:W-:-:S04]  /*0430*/  UISETP.NE.AND.EX UP1, UPT, UR5, URZ, UPT, UP0 ;  /* 0x000000ff0500728c */ /* 0x000fc8000bf25300 */
[----:B------:R-:W-:-:S04]  /*0440*/  UISETP.EQ.OR.EX UP4, UPT, UR9, URZ, !UP1, UP2 ;  /* 0x000000ff0900728c */ /* 0x000fc8000cf82720 */
[----:B------:R-:W-:-:S06]  /*0450*/  UP2UR UR4, UPR, URZ, 0x10 ;  /* 0x00000010ff047883 */ /* 0x000fcc0008000000 */
[----:B------:R-:W-:Y:S01]  /*0460*/  MOV R65, UR4 ;  /* 0x0000000400417c02 */ /* 0x000fe20008000f00 */
[----:B------:R-:W-:Y:S06]  /*0470*/  BRA.U !UP4, `(.L_x_8) ;  /* 0x000000010c207547 */ /* 0x000fec000b800000 */
[----:B------:R-:W-:Y:S01]  /*0480*/  UISETP.NE.U32.AND UP2, UPT, UR8, URZ, UPT ;  /* 0x000000ff0800728c */ /* 0x000fe2000bf45070 */
[----:B-----5:R-:W-:Y:S01]  /*0490*/  FSETP.NEU.AND P0, PT, R27, RZ, PT ;  /* 0x000000ff1b00720b */ /* 0x020fe20003f0d000 */
[----:B------:R-:W-:Y:S02]  /*04a0*/  USEL UR4, URZ, 0xffffffff, UP1 ;  /* 0xffffffffff047887 */ /* 0x000fe40008800000 */
[----:B------:R-:W-:-:S10]  /*04b0*/  UISETP.NE.AND.EX UP2, UPT, UR9, URZ, UPT, UP2 ;  /* 0x000000ff0900728c */ /* 0x000fd4000bf45320 */
[----:B------:R-:W-:Y:S01]  /*04c0*/  VOTEU.ANY UP0, P0 ;  /* 0x0000000000ff7886 */ /* 0x000fe20000000100 */
[----:B------:R-:W-:-:S04]  /*04d0*/  @!UP2 USEL UR4, URZ, 0xffffffff, UP0 ;  /* 0xffffffffff04a887 */ /* 0x000fc80008000000 */
[----:B------:R-:W-:-:S04]  /*04e0*/  ULOP3.LUT UR4, UR4, 0x1, URZ, 0xc0, !UPT ;  /* 0x0000000104047892 */ /* 0x000fc8000f8ec0ff */
[----:B------:R-:W-:-:S11]  /*04f0*/  UISETP.NE.U32.AND UP3, UPT, UR4, 0x1, UPT ;  /* 0x000000010400788c */ /* 0x000fd6000bf65070 */
.L_x_8:
[----:B-1----:R-:W1:Y:S01]  /*0500*/  SHFL.IDX PT, R2, R62, RZ, 0x1f ;  /* 0x00001fff3e027589 */ /* 0x002e6200000e0000 */
[----:B------:R-:W-:-:S04]  /*0510*/  UISETP.NE.AND UP0, UPT, UR18, 0x2, UPT ;  /* 0x000000021200788c */ /* 0x000fc8000bf05270 */
[----:B------:R-:W-:Y:S01]  /*0520*/  USEL UR56, URZ, 0x1, UP0 ;  /* 0x00000001ff387887 */ /* 0x000fe20008000000 */
[----:B-1----:R-:W-:-:S13]  /*0530*/  ISETP.NE.AND P0, PT, R2, RZ, PT ;  /* 0x000000ff0200720c */ /* 0x002fda0003f05270 */
[----:B------:R-:W-:Y:S05]  /*0540*/  @P0 BRA `(.L_x_9) ;  /* 0x0000000000680947 */ /* 0x000fea0003800000 */
[----:B------:R-:W1:Y:S01]  /*0550*/  S2UR UR4, SR_CgaCtaId ;  /* 0x00000000000479c3 */ /* 0x000e620000008800 */
[----:B------:R-:W-:Y:S01]  /*0560*/  UMOV UR5, 0x400 ;  /* 0x0000040000057882 */ /* 0x000fe20000000000 */
[----:B------:R-:W-:Y:S01]  /*0570*/  UMOV UR6, 0x1 ;  /* 0x0000000100067882 */ /* 0x000fe20000000000 */
[----:B------:R-:W-:Y:S01]  /*0580*/  ELECT P0, URZ, PT ;  /* 0x0000000000ff782f */ /* 0x000fe20003800000 */
[----:B------:R-:W-:-:S04]  /*0590*/  UIADD3 UR6, UPT, UPT, -UR6, 0x100000, URZ ;  /* 0x0010000006067890 */ /* 0x000fc8000fffe1ff */
[----:B------:R-:W-:Y:S02]  /*05a0*/  USHF.L.U32 UR7, UR6, 0xb, URZ ;  /* 0x0000000b06077899 */ /* 0x000fe400080006ff */
[----:B------:R-:W-:Y:S02]  /*05b0*/  USHF.L.U32 UR6, UR6, 0x1, URZ ;  /* 0x0000000106067899 */ /* 0x000fe400080006ff */
[----:B-1----:R-:W-:Y:S01]  /*05c0*/  ULEA UR4, UR4, UR5, 0x18 ;  /* 0x0000000504047291 */ /* 0x002fe2000f8ec0ff */
[----:B------:R-:W1:Y:S11]  /*05d0*/  FENCE.VIEW.ASYNC.S ;  /* 0x00000000000073c6 */ /* 0x000e760000000000 */
[----:B-1----:R1:W3:Y:S01]  /*05e0*/  SYNCS.EXCH.64 URZ, [UR4], UR6 ;  /* 0x0000000604ff75b2 */ /* 0x0022e20008000100 */
[----:B------:R1:W4:Y:S01]  /*05f0*/  SYNCS.EXCH.64 URZ, [UR4+0x40], UR6 ;  /* 0x0000400604ff75b2 */ /* 0x0003220008000100 */
[----:B------:R1:W1:Y:S01]  /*0600*/  SYNCS.EXCH.64 URZ, [UR4+0x8], UR6 ;  /* 0x0000080604ff75b2 */ /* 0x0002620008000100 */
        /* <DEDUP_REMOVED lines=13> */
[----:B------:R-:W-:Y:S01]  /*06e0*/  NOP ;  /* 0x0000000000007918 */ /* 0x000fe20000000000 */
.L_x_9:
[----:B------:R-:W2:Y:S01]  /*06f0*/  SHFL.IDX PT, R2, R62, RZ, 0x1f ;  /* 0x00001fff3e027589 */ /* 0x000ea200000e0000 */
[----:B------:R-:W-:Y:S01]  /*0700*/  NOP ;  /* 0x0000000000007918 */ /* 0x000fe20000000000 */
[----:B--2---:R-:W-:-:S13]  /*0710*/  ISETP.NE.AND P0, PT, R2, 0x1, PT ;  /* 0x000000010200780c */ /* 0x004fda0003f05270 */
[----:B------:R-:W-:Y:S05]  /*0720*/  @P0 BRA `(.L_x_10) ;  /* 0x0000000000580947 */ /* 0x000fea0003800000 */
[----:B-1----:R-:W1:Y:S01]  /*0730*/  S2UR UR4, SR_CgaCtaId ;  /* 0x00000000000479c3 */ /* 0x002e620000008800 */
[----:B------:R-:W-:Y:S01]  /*0740*/  UMOV UR5, 0x400 ;  /* 0x0000040000057882 */ /* 0x000fe20000000000 */
[----:B------:R-:W-:Y:S01]  /*0750*/  UMOV UR8, 0x20 ;  /* 0x0000002000087882 */ /* 0x000fe20000000000 */
[----:B------:R-:W-:Y:S01]  /*0760*/  UMOV UR6, 0x80 ;  /* 0x0000008000067882 */ /* 0x000fe20000000000 */
[----:B------:R-:W-:-:S04]  /*0770*/  UIADD3 UR8, UPT, UPT, -UR8, 0x100000, URZ ;  /* 0x0010000008087890 */ /* 0x000fc8000fffe1ff */
[----:B------:R-:W-:Y:S02]  /*0780*/  USHF.L.U32 UR9, UR8, 0xb, URZ ;  /* 0x0000000b08097899 */ /* 0x000fe400080006ff */
[----:B------:R-:W-:Y:S02]  /*0790*/  USHF.L.U32 UR8, UR8, 0x1, URZ ;  /* 0x0000000108087899 */ /* 0x000fe400080006ff */
[----:B------:R-:W-:-:S04]  /*07a0*/  UIADD3 UR6, UPT, UPT, -UR6, 0x100000, URZ ;  /* 0x0010000006067890 */ /* 0x000fc8000fffe1ff */
[----:B------:R-:W-:Y:S02]  /*07b0*/  USHF.L.U32 UR7, UR6, 0xb, URZ ;  /* 0x0000000b06077899 */ /* 0x000fe400080006ff */
[----:B------:R-:W-:Y:S01]  /*07c0*/  USHF.L.U32 UR6, UR6, 0x1, URZ ;  /* 0x0000000106067899 */ /* 0x000fe200080006ff */
[----:B------:R-:W-:Y:S01]  /*07d0*/  ELECT P0, URZ, PT ;  /* 0x0000000000ff782f */ /* 0x000fe20003800000 */
[----:B-1----:R-:W-:Y:S01]  /*07e0*/  ULEA UR4, UR4, UR5, 0x18 ;  /* 0x0000000504047291 */ /* 0x002fe2000f8ec0ff */
[----:B------:R-:W1:Y:S11]  /*07f0*/  FENCE.VIEW.ASYNC.S ;  /* 0x00000000000073c6 */ /* 0x000e760000000000 */
[----:B-1----:R2:W1:Y:S01]  /*0800*/  SYNCS.EXCH.64 URZ, [UR4+0x80], UR8 ;  /* 0x0000800804ff75b2 */ /* 0x0024620008000100 */
[----:B------:R2:W1:Y:S01]  /*0810*/  SYNCS.EXCH.64 URZ, [UR4+0xa0], UR6 ;  /* 0x0000a00604ff75b2 */ /* 0x0004620008000100 */
[----:B------:R2:W1:Y:S01]  /*0820*/  SYNCS.EXCH.64 URZ, [UR4+0x88], UR8 ;  /* 0x0000880804ff75b2 */ /* 0x0004620008000100 */
[----:B------:R2:W1:Y:S01]  /*0830*/  SYNCS.EXCH.64 URZ, [UR4+0xa8], UR6 ;  /* 0x0000a80604ff75b2 */ /* 0x0004620008000100 */
[----:B------:R2:W1:Y:S01]  /*0840*/  SYNCS.EXCH.64 URZ, [UR4+0x90], UR8 ;  /* 0x0000900804ff75b2 */ /* 0x0004620008000100 */
[----:B------:R2:W1:Y:S01]  /*0850*/  SYNCS.EXCH.64 URZ, [UR4+0xb0], UR6 ;  /* 0x0000b00604ff75b2 */ /* 0x0004620008000100 */
[----:B------:R2:W1:Y:S01]  /*0860*/  SYNCS.EXCH.64 URZ, [UR4+0x98], UR8 ;  /* 0x0000980804ff75b2 */ /* 0x0004620008000100 */
[----:B------:R2:W1:Y:S02]  /*0870*/  SYNCS.EXCH.64 URZ, [UR4+0xb8], UR6 ;  /* 0x0000b80604ff75b2 */ /* 0x0004640008000100 */
[----:B--2---:R-:W-:Y:S01]  /*0880*/  NOP ;  /* 0x0000000000007918 */ /* 0x004fe20000000000 */
.L_x_10:
[----:B------:R-:W2:Y:S01]  /*0890*/  SHFL.IDX PT, R2, R62, RZ, 0x1f ;  /* 0x00001fff3e027589 */ /* 0x000ea200000e0000 */
[----:B------:R-:W-:Y:S01]  /*08a0*/  NOP ;  /* 0x0000000000007918 */ /* 0x000fe20000000000 */
[----:B--2---:R-:W-:-:S13]  /*08b0*/  ISETP.NE.AND P0, PT, R2, 0x3, PT ;  /* 0x000000030200780c */ /* 0x004fda0003f05270 */
[----:B------:R-:W-:Y:S05]  /*08c0*/  @P0 BRA `(.L_x_11) ;  /* 0x0000000000300947 */ /* 0x000fea0003800000 */
[----:B-1----:R-:W1:Y:S01]  /*08d0*/  S2UR UR4, SR_CgaCtaId ;  /* 0x00000000000479c3 */ /* 0x002e620000008800 */
[----:B------:R-:W-:Y:S01]  /*08e0*/  UMOV UR6, 0x400 ;  /* 0x0000040000067882 */ /* 0x000fe20000000000 */
[----:B------:R-:W-:Y:S01]  /*08f0*/  UMOV UR5, 0x20 ;  /* 0x0000002000057882 */ /* 0x000fe20000000000 */
[----:B------:R-:W-:Y:S01]  /*0900*/  ELECT P0, URZ, PT ;  /* 0x0000000000ff782f */ /* 0x000fe20003800000 */
[----:B-1----:R-:W-:Y:S02]  /*0910*/  ULEA UR6, UR4, UR6, 0x18 ;  /* 0x0000000604067291 */ /* 0x002fe4000f8ec0ff */
[----:B------:R-:W-:-:S04]  /*0920*/  UIADD3 UR4, UPT, UPT, -UR5, 0x100000, URZ ;  /* 0x0010000005047890 */ /* 0x000fc8000fffe1ff */
[----:B------:R-:W-:Y:S02]  /*0930*/  USHF.L.U32 UR5, UR4, 0xb, URZ ;  /* 0x0000000b04057899 */ /* 0x000fe400080006ff */
[----:B------:R-:W-:Y:S01]  /*0940*/  USHF.L.U32 UR4, UR4, 0x1, URZ ;  /* 0x0000000104047899 */ /* 0x000fe200080006ff */
[----:B------:R-:W1:Y:S11]  /*0950*/  FENCE.VIEW.ASYNC.S ;  /* 0x00000000000073c6 */ /* 0x000e760000000000 */
[----:B-1----:R2:W1:Y:S01]  /*0960*/  SYNCS.EXCH.64 URZ, [UR6+0xc0], UR4 ;  /* 0x0000c00406ff75b2 */ /* 0x0024620008000100 */
[----:B------:R2:W1:Y:S02]  /*0970*/  SYNCS.EXCH.64 URZ, [UR6+0xc8], UR4 ;  /* 0x0000c80406ff75b2 */ /* 0x0004640008000100 */
[----:B--2---:R-:W-:Y:S01]  /*0980*/  NOP ;  /* 0x0000000000007918 */ /* 0x004fe20000000000 */
.L_x_11:
[----:B------:R-:W2:Y:S01]  /*0990*/  SHFL.IDX PT, R2, R62, RZ, 0x1f ;  /* 0x00001fff3e027589 */ /* 0x000ea200000e0000 */
[----:B------:R-:W-:Y:S01]  /*09a0*/  NOP ;  /* 0x0000000000007918 */ /* 0x000fe20000000000 */
[----:B--2---:R-:W-:-:S13]  /*09b0*/  ISETP.NE.AND P0, PT, R2, 0x4, PT ;  /* 0x000000040200780c */ /* 0x004fda0003f05270 */
[----:B------:R-:W-:Y:S05]  /*09c0*/  @P0 BRA `(.L_x_12) ;  /* 0x0000000000440947 */ /* 0x000fea0003800000 */
[----:B-1----:R-:W1:Y:S01]  /*09d0*/  S2UR UR6, SR_CgaCtaId ;  /* 0x00000000000679c3 */ /* 0x002e620000008800 */
[----:B------:R-:W-:Y:S01]  /*09e0*/  UMOV UR4, 0x100 ;  /* 0x0000010000047882 */ /* 0x000fe20000000000 */
[----:B------:R-:W-:Y:S01]  /*09f0*/  UMOV UR5, 0x400 ;  /* 0x0000040000057882 */ /* 0x000fe20000000000 */
[----:B------:R-:W-:Y:S01]  /*0a00*/  USEL UR4, UR4, 0xe0, UP3 ;  /* 0x000000e004047887 */ /* 0x000fe20009800000 */
[----:B------:R-:W-:Y:S01]  /*0a10*/  UMOV UR8, 0x1 ;  /* 0x0000000100087882 */ /* 0x000fe20000000000 */
[----:B------:R-:W-:Y:S01]  /*0a20*/  ELECT P0, URZ, PT ;  /* 0x0000000000ff782f */ /* 0x000fe20003800000 */
[----:B------:R-:W-:-:S04]  /*0a30*/  UIADD3 UR8, UPT, UPT, -UR8, 0x100000, URZ ;  /* 0x0010000008087890 */ /* 0x000fc8000fffe1ff */
[----:B------:R-:W-:Y:S02]  /*0a40*/  USHF.L.U32 UR9, UR8, 0xb, URZ ;  /* 0x0000000b08097899 */ /* 0x000fe400080006ff */
[----:B------:R-:W-:Y:S02]  /*0a50*/  USHF.L.U32 UR8, UR8, 0x1, URZ ;  /* 0x0000000108087899 */ /* 0x000fe400080006ff */
[----:B-1----:R-:W-:Y:S02]  /*0a60*/  ULEA UR6, UR6, UR5, 0x18 ;  /* 0x0000000506067291 */ /* 0x002fe4000f8ec0ff */
[----:B------:R-:W-:-:S04]  /*0a70*/  UIADD3 UR4, UPT, UPT, -UR4, 0x100000, URZ ;  /* 0x0010000004047890 */ /* 0x000fc8000fffe1ff */
[----:B------:R-:W-:Y:S02]  /*0a80*/  USHF.L.U32 UR5, UR4, 0xb, URZ ;  /* 0x0000000b04057899 */ /* 0x000fe400080006ff */
[----:B------:R-:W-:Y:S01]  /*0a90*/  USHF.L.U32 UR4, UR4, 0x1, URZ ;  /* 0x0000000104047899 */ /* 0x000fe200080006ff */
[----:B------:R-:W1:Y:S03]  /*0aa0*/  FENCE.VIEW.ASYNC.S ;  /* 0x00000000000073c6 */ /* 0x000e660000000000 */
[----:B-1----:R2:W1:Y:S08]  /*0ab0*/  SYNCS.EXCH.64 URZ, [UR6+0xd0], UR8 ;  /* 0x0000d00806ff75b2 */ /* 0x0024700008000100 */
[----:B------:R2:W1:Y:S02]  /*0ac0*/  SYNCS.EXCH.64 URZ, [UR6+0xd8], UR4 ;  /* 0x0000d80406ff75b2 */ /* 0x0004640008000100 */
[----:B--2---:R-:W-:Y:S01]  /*0ad0*/  NOP ;  /* 0x0000000000007918 */ /* 0x004fe20000000000 */
.L_x_12:
[----:B------:R-:W2:Y:S01]  /*0ae0*/  SHFL.IDX PT, R2, R62, RZ, 0x1f ;  /* 0x00001fff3e027589 */ /* 0x000ea200000e0000 */
[----:B------:R-:W1:Y:S01]  /*0af0*/  S2UR UR28, SR_CTAID.X ;  /* 0x00000000001c79c3 */ /* 0x000e620000002500 */
[----:B------:R-:W-:-:S07]  /*0b00*/  NOP ;  /* 0x0000000000007918 */ /* 0x000fce0000000000 */
[----:B------:R-:W1:Y:S01]  /*0b10*/  S2UR UR21, SR_CTAID.Y ;  /* 0x00000000001579c3 */ /* 0x000e620000002600 */
[----:B--2---:R-:W-:-:S13]  /*0b20*/  ISETP.NE.AND P0, PT, R2, 0x5, PT ;  /* 0x000000050200780c */ /* 0x004fda0003f05270 */
[----:B-1----:R-:W-:Y:S05]  /*0b30*/  @P0 BRA `(.L_x_13) ;  /* 0x0000000000480947 */ /* 0x002fea0003800000 */
[----:B------:R-:W1:Y:S01]  /*0b40*/  S2UR UR4, SR_CgaCtaId ;  /* 0x00000000000479c3 */ /* 0x000e620000008800 */
        /* <DEDUP_REMOVED lines=12> */
[----:B-1----:R1:W2:Y:S01]  /*0c10*/  SYNCS.EXCH.64 URZ, [UR4+0xe0], UR8 ;  /* 0x0000e00804ff75b2 */ /* 0x0022a20008000100 */
[----:B------:R1:W1:Y:S01]  /*0c20*/  SYNCS.EXCH.64 URZ, [UR4+0xf0], UR6 ;  /* 0x0000f00604ff75b2 */ /* 0x0002620008000100 */
[----:B------:R1:W1:Y:S01]  /*0c30*/  SYNCS.EXCH.64 URZ, [UR4+0xe8], UR8 ;  /* 0x0000e80804ff75b2 */ /* 0x0002620008000100 */
[----:B------:R1:W1:Y:S01]  /*0c40*/  SYNCS.EXCH.64 URZ, [UR4+0xf8], UR6 ;  /* 0x0000f80604ff75b2 */ /* 0x0002620008000100 */
[----:B------:R-:W-:Y:S01]  /*0c50*/  NOP ;  /* 0x0000000000007918 */ /* 0x000fe20000000000 */
.L_x_13:
[----:B------:R-:W-:-:S05]  /*0c60*/  CS2R.32 R54, SR_CgaSize ;  /* 0x0000000000367805 */ /* 0x000fca0000008a00 */
[----:B------:R-:W-:-:S05]  /*0c70*/  IMAD R54, R54, -0xa0, RZ ;  /* 0xffffff6036367824 */ /* 0x000fca00078e02ff */
[----:B------:R-:W-:-:S14]  /*0c80*/  R2UR UR5, R54 ;  /* 0x00000000360572ca */ /* 0x000fdc00000e0000 */
[----:B------:R-:W3:Y:S01]  /*0c90*/  LDCU UR5, c[0x0][UR5+0x2b0] ;  /* 0x00005600050577ac */ /* 0x000ee20008000800 */
[----:B------:R-:W-:Y:S02]  /*0ca0*/  I2FP.F32.U32 R54, UR28 ;  /* 0x0000001c00367c45 */ /* 0x000fe40008201000 */
[----:B------:R-:W-:-:S05]  /*0cb0*/  CS2R.32 R3, SR_CgaSize ;  /* 0x0000000000037805 */ /* 0x000fca0000008a00 */
[----:B------:R-:W-:-:S06]  /*0cc0*/  IMAD R3, R3, -0xa0, RZ ;  /* 0xffffff6003037824 */ /* 0x000fcc00078e02ff */
[----:B------:R-:W4:Y:S01]  /*0cd0*/  LDC R3, c[0x0][R3+0x2a0] ;  /* 0x0000a80003037b82 */ /* 0x000f220000000800 */
[----:B------:R-:W-:Y:S02]  /*0ce0*/  I2FP.F32.U32 R53, UR21 ;  /* 0x0000001500357c45 */ /* 0x000fe40008201000 */
[----:B------:R-:W-:-:S05]  /*0cf0*/  CS2R.32 R2, SR_CgaSize ;  /* 0x0000000000027805 */ /* 0x000fca0000008a00 */
[----:B------:R-:W-:-:S05]  /*0d00*/  IMAD R2, R2, -0xa0, RZ ;  /* 0xffffff6002027824 */ /* 0x000fca00078e02ff */
[----:B-1----:R-:W-:-:S14]  /*0d10*/  R2UR UR4, R2 ;  /* 0x00000000020472ca */ /* 0x002fdc00000e0000 */
[----:B------:R-:W1:Y:S01]  /*0d20*/  LDCU UR4, c[0x0][UR4+0x2b4] ;  /* 0x00005680040477ac */ /* 0x000e620008000800 */
[----:B------:R-:W-:Y:S01]  /*0d30*/  NOP ;  /* 0x0000000000007918 */ /* 0x000fe20000000000 */
[----:B------:R-:W2:Y:S01]  /*0d40*/  LDCU UR19, c[0x0][0xc24] ;  /* 0x00018480ff1377ac */ /* 0x000ea20008000800 */
[----:B------:R-:W-:-:S05]  /*0d50*/  CS2R.32 R2, SR_CgaSize ;  /* 0x0000000000027805 */ /* 0x000fca0000008a00 */
[----:B------:R-:W-:-:S06]  /*0d60*/  IMAD R2, R2, -0xa0, RZ ;  /* 0xffffff6002027824 */ /* 0x000fcc00078e02ff */
[----:B------:R-:W4:Y:S01]  /*0d70*/  LDC R2, c[0x0][R2+0x2a4] ;  /* 0x0000a90002027b82 */ /* 0x000f220000000800 */
[----:B---3--:R-:W-:-:S07]  /*0d80*/  FMUL R54, R54, UR5 ;  /* 0x0000000536367c20 */ /* 0x008fce0008400000 */
[----:B------:R-:W3:Y:S01]  /*0d90*/  S2UR UR49, SR_CTAID.Z ;  /* 0x00000000003179c3 */ /* 0x000ee20000002700 */
[----:B-1----:R-:W-:Y:S01]  /*0da0*/  FMUL R53, R53, UR4 ;  /* 0x0000000435357c20 */ /* 0x002fe20008400000 */
[----:B------:R-:W1:Y:S01]  /*0db0*/  F2I.U32.TRUNC.NTZ R54, R54 ;  /* 0x0000003600367305 */ /* 0x000e62000020f000 */
[----:B--2---:R-:W-:-:S07]  /*0dc0*/  UISETP.GE.AND UP0, UPT, UR19, 0x1, UPT ;  /* 0x000000011300788c */ /* 0x004fce000bf06270 */
[----:B------:R-:W2:Y:S01]  /*0dd0*/  F2I.U32.TRUNC.NTZ R53, R53 ;  /* 0x0000003500357305 */ /* 0x000ea2000020f000 */
[----:B-1----:R-:W-:-:S05]  /*0de0*/  IADD3 R54, PT, PT, -R54, RZ, RZ ;  /* 0x000000ff36367210 */ /* 0x002fca0007ffe1ff */
[----:B----4-:R-:W-:Y:S01]  /*0df0*/  IMAD R54, R3, R54, UR28 ;  /* 0x0000001c03367e24 */ /* 0x010fe2000f8e0236 */
[----:B--2---:R-:W-:-:S05]  /*0e00*/  IADD3 R53, PT, PT, -R53, RZ, RZ ;  /* 0x000000ff35357210 */ /* 0x004fca0007ffe1ff */
[----:B------:R-:W-:Y:S01]  /*0e10*/  IMAD R53, R2, R53, UR21 ;  /* 0x0000001502357e24 */ /* 0x000fe2000f8e0235 */
[----:B------:R-:W-:Y:S06]  /*0e20*/  BAR.SYNC.DEFER_BLOCKING 0x0 ;  /* 0x0000000000007b1d */ /* 0x000fec0000010000 */
[----:B---3--:R-:W-:Y:S05]  /*0e30*/  BRA.U !UP0, `(.L_x_14) ;  /* 0x0000000108d47547 */ /* 0x008fea000b800000 */
[----:B------:R-:W1:Y:S01]  /*0e40*/  LDCU.128 UR24, c[0x0][0xc10] ;  /* 0x00018200ff1877ac */ /* 0x000e620008000c00 */
[----:B------:R-:W2:Y:S01]  /*0e50*/  LDCU UR6, c[0x0][0x370] ;  /* 0x00006e00ff0677ac */ /* 0x000ea20008000800 */
[----:B------:R-:W3:Y:S01]  /*0e60*/  LDCU UR4, c[0x0][0x374] ;  /* 0x00006e80ff0477ac */ /* 0x000ee20008000800 */
[----:B------:R-:W4:Y:S01]  /*0e70*/  LDCU UR20, c[0x0][0xc0c] ;  /* 0x00018180ff1477ac */ /* 0x000f220008000800 */
[----:B------:R-:W4:Y:S01]  /*0e80*/  LDCU UR5, c[0x0][0xc20] ;  /* 0x00018400ff0577ac */ /* 0x000f220008000800 */
[----:B------:R-:W4:Y:S01]  /*0e90*/  LDCU.64 UR16, c[0x0][0xc28] ;  /* 0x00018500ff1077ac */ /* 0x000f220008000a00 */
[----:B-1----:R-:W-:Y:S02]  /*0ea0*/  UISETP.NE.AND UP0, UPT, UR26, 0x1, UPT ;  /* 0x000000011a00788c */ /* 0x002fe4000bf05270 */
[----:B---3--:R-:W-:Y:S02]  /*0eb0*/  UIMAD.WIDE.U32 UR8, UR4, UR27, URZ ;  /* 0x0000001b040872a5 */ /* 0x008fe4000f8e00ff */
[----:B--2---:R-:W-:-:S02]  /*0ec0*/  UIMAD.WIDE.U32 UR10, UR6, UR24, URZ ;  /* 0x00000018060a72a5 */ /* 0x004fc4000f8e00ff */
[----:B----4-:R-:W-:Y:S02]  /*0ed0*/  UISETP.NE.AND UP2, UPT, UR20, 0x1, UPT ;  /* 0x000000011400788c */ /* 0x010fe4000bf45270 */
[----:B------:R-:W-:Y:S01]  /*0ee0*/  UISETP.NE.AND UP4, UPT, UR19, 0x1, UPT ;  /* 0x000000011300788c */ /* 0x000fe2000bf85270 */
[----:B------:R-:W-:Y:S02]  /*0ef0*/  UMOV UR8, UR9 ;  /* 0x0000000900087c82 */ /* 0x000fe40008000000 */
[----:B------:R-:W-:Y:S01]  /*0f00*/  UMOV UR10, UR11 ;  /* 0x0000000b000a7c82 */ /* 0x000fe20008000000 */
[----:B------:R-:W-:Y:S02]  /*0f10*/  @UP0 USHF.R.U32.HI UR4, URZ, UR5, UR8 ;  /* 0x00000005ff040299 */ /* 0x000fe40008011608 */
[----:B------:R-:W-:Y:S02]  /*0f20*/  UIMAD.WIDE.U32 UR12, UR21, UR27, URZ ;  /* 0x0000001b150c72a5 */ /* 0x000fe4000f8e00ff */
[----:B------:R-:W-:-:S02]  /*0f30*/  UIMAD.WIDE.U32 UR8, UR4, UR16, URZ ;  /* 0x00000010040872a5 */ /* 0x000fc4000f8e00ff */
[----:B------:R-:W-:Y:S02]  /*0f40*/  @UP2 USHF.R.U32.HI UR6, URZ, UR25, UR10 ;  /* 0x00000019ff062299 */ /* 0x000fe4000801160a */
[----:B------:R-:W-:Y:S02]  /*0f50*/  UIMAD.WIDE.U32 UR14, UR28, UR24, URZ ;  /* 0x000000181c0e72a5 */ /* 0x000fe4000f8e00ff */
[----:B------:R-:W-:Y:S01]  /*0f60*/  UIMAD.WIDE.U32 UR10, UR6, UR16, URZ ;  /* 0x00000010060a72a5 */ /* 0x000fe2000f8e00ff */
[----:B------:R-:W-:Y:S01]  /*0f70*/  UMOV UR12, UR13 ;  /* 0x0000000d000c7c82 */ /* 0x000fe20008000000 */
[----:B------:R-:W-:Y:S01]  /*0f80*/  UMOV UR8, UR9 ;  /* 0x0000000900087c82 */ /* 0x000fe20008000000 */
[----:B------:R-:W-:Y:S02]  /*0f90*/  USHF.R.U32.HI UR12, URZ, UR5, UR12 ;  /* 0x00000005ff0c7299 */ /* 0x000fe4000801160c */
[----:B------:R-:W-:Y:S01]  /*0fa0*/  @UP4 USHF.R.U32.HI UR4, URZ, UR17, UR8 ;  /* 0x00000011ff044299 */ /* 0x000fe20008011608 */
[----:B------:R-:W-:Y:S01]  /*0fb0*/  UMOV UR14, UR15 ;  /* 0x0000000f000e7c82 */ /* 0x000fe20008000000 */
[----:B------:R-:W-:Y:S01]  /*0fc0*/  UMOV UR10, UR11 ;  /* 0x0000000b000a7c82 */ /* 0x000fe20008000000 */
[----:B------:R-:W-:-:S02]  /*0fd0*/  USHF.R.U32.HI UR14, URZ, UR25, UR14 ;  /* 0x00000019ff0e7299 */ /* 0x000fc4000801160e */
[----:B------:R-:W-:Y:S02]  /*0fe0*/  USEL UR5, UR21, UR12, !UP0 ;  /* 0x0000000c15057287 */ /* 0x000fe4000c000000 */
[----:B------:R-:W-:Y:S02]  /*0ff0*/  @UP4 USHF.R.U32.HI UR6, URZ, UR17, UR10 ;  /* 0x00000011ff064299 */ /* 0x000fe4000801160a */
[----:B------:R-:W-:Y:S02]  /*1000*/  UIMAD UR7, UR4, UR19, URZ ;  /* 0x00000013040772a4 */ /* 0x000fe4000f8e02ff */
[----:B------:R-:W-:Y:S02]  /*1010*/  USEL UR4, UR28, UR14, !UP2 ;  /* 0x0000000e1c047287 */ /* 0x000fe4000d000000 */
[----:B------:R-:W-:Y:S02]  /*1020*/  UIMAD UR10, UR6, UR19, URZ ;  /* 0x00000013060a72a4 */ /* 0x000fe4000f8e02ff */
[----:B------:R-:W-:-:S02]  /*1030*/  UISETP.GE.AND UP0, UPT, UR5, UR7, UPT ;  /* 0x000000070500728c */ /* 0x000fc4000bf06270 */
[----:B------:R-:W-:Y:S02]  /*1040*/  UIMAD.WIDE.U32 UR8, UR5, UR16, URZ ;  /* 0x00000010050872a5 */ /* 0x000fe4000f8e00ff */
[----:B------:R-:W-:Y:S02]  /*1050*/  UISETP.GE.OR UP0, UPT, UR4, UR10, UP0 ;  /* 0x0000000a0400728c */ /* 0x000fe40008706670 */
[----:B------:R-:W-:Y:S02]  /*1060*/  UIMAD.WIDE.U32 UR10, UR4, UR16, URZ ;  /* 0x00000010040a72a5 */ /* 0x000fe4000f8e00ff */
[----:B------:R-:W-:Y:S01]  /*1070*/  UIADD3 UR10, UPT, UPT, -UR4, URZ, URZ ;  /* 0x000000ff040a7290 */ /* 0x000fe2000fffe1ff */
[----:B------:R-:W-:Y:S01]  /*1080*/  UMOV UR8, UR9 ;  /* 0x0000000900087c82 */ /* 0x000fe20008000000 */
[----:B------:R-:W-:Y:S02]  /*1090*/  UIADD3 UR9, UPT, UPT, -UR5, URZ, URZ ;  /* 0x000000ff05097290 */ /* 0x000fe4000fffe1ff */
[----:B------:R-:W-:-:S03]  /*10a0*/  USHF.R.U32.HI UR8, URZ, UR17, UR8 ;  /* 0x00000011ff087299 */ /* 0x000fc60008011608 */
[----:B------:R-:W-:Y:S01]  /*10b0*/  @!UP0 UMOV UR7, UR11 ;  /* 0x0000000b00078c82 */ /* 0x000fe20008000000 */
[----:B------:R-:W-:Y:S02]  /*10c0*/  UIMAD UR21, UR26, UR9, UR21 ;  /* 0x000000091a1572a4 */ /* 0x000fe4000f8e0215 */
[----:B------:R-:W-:Y:S02]  /*10d0*/  USEL UR8, UR5, UR8, !UP4 ;  /* 0x0000000805087287 */ /* 0x000fe4000e000000 */
[----:B------:R-:W-:Y:S02]  /*10e0*/  @!UP0 USHF.R.U32.HI UR7, URZ, UR17, UR7 ;  /* 0x00000011ff078299 */ /* 0x000fe40008011607 */
[----:B------:R-:W-:Y:S02]  /*10f0*/  UIADD3 UR9, UPT, UPT, -UR8, URZ, URZ ;  /* 0x000000ff08097290 */ /* 0x000fe4000fffe1ff */
[----:B------:R-:W-:Y:S02]  /*1100*/  @!UP0 USEL UR7, UR4, UR7, !UP4 ;  /* 0x0000000704078287 */ /* 0x000fe4000e000000 */
[----:B------:R-:W-:-:S02]  /*1110*/  UIMAD UR9, UR19, UR9, UR5 ;  /* 0x00000009130972a4 */ /* 0x000fc4000f8e0205 */
[----:B------:R-:W-:Y:S02]  /*1120*/  @!UP0 UIADD3 UR8, UPT, UPT, UR8, -UR7, URZ ;  /* 0x8000000708088290 */ /* 0x000fe4000fffe0ff */
[----:B------:R-:W-:Y:S02]  /*1130*/  @!UP0 UIMAD UR7, UR9, UR6, UR7 ;  /* 0x00000006090782a4 */ /* 0x000fe4000f8e0207 */
[----:B------:R-:W-:Y:S02]  /*1140*/  @!UP0 UIMAD UR5, UR8, UR19, UR4 ;  /* 0x00000013080582a4 */ /* 0x000fe4000f8e0204 */
[----:B------:R-:W-:Y:S02]  /*1150*/  UIMAD UR6, UR20, UR10, UR28 ;  /* 0x0000000a140672a4 */ /* 0x000fe4000f8e021c */
[----:B------:R-:W-:Y:S01]  /*1160*/  UIMAD UR21, UR5, UR26, UR21 ;  /* 0x0000001a051572a4 */ /* 0x000fe2000f8e0215 */
[----:B------:R-:W-:Y:S02]  /*1170*/  @!UP0 UMOV UR4, UR7 ;  /* 0x0000000700048c82 */ /* 0x000fe40008000000 */
[----:B------:R-:W-:-:S12]  /*1180*/  UIMAD UR28, UR4, UR20, UR6 ;  /* 0x00000014041c72a4 */ /* 0x000fd8000f8e0206 */
.L_x_14:
[----:B------:R-:W1:Y:S02]  /*1190*/  LDCU UR4, c[0x0][0xc30] ;  /* 0x00018600ff0477ac */ /* 0x000e640008000800 */
[----:B-1----:R-:W-:-:S09]  /*11a0*/  UISETP.NE.AND UP0, UPT, UR4, 0x1, UPT ;  /* 0x000000010400788c */ /* 0x002fd2000bf05270 */
[----:B------:R-:W-:Y:S05]  /*11b0*/  BRA.U UP0, `(.L_x_15) ;  /* 0x0000000100447547 */ /* 0x000fea000b800000 */
[----:B------:R-:W1:Y:S01]  /*11c0*/  LDCU.128 UR8, c[0x0][0xc10] ;  /* 0x00018200ff0877ac */ /* 0x000e620008000c00 */
[----:B------:R-:W2:Y:S01]  /*11d0*/  LDCU UR12, c[0x0][0xc0c] ;  /* 0x00018180ff0c77ac */ /* 0x000ea20008000800 */
[----:B------:R-:W3:Y:S01]  /*11e0*/  LDCU UR13, c[0x0][0xc20] ;  /* 0x00018400ff0d77ac */ /* 0x000ee20008000800 */
[----:B-1----:R-:W-:Y:S02]  /*11f0*/  UIMAD.WIDE.U32 UR6, UR28, UR8, URZ ;  /* 0x000000081c0672a5 */ /* 0x002fe4000f8e00ff */
[----:B------:R-:W-:Y:S02]  /*1200*/  UIMAD.WIDE.U32 UR4, UR21, UR11, URZ ;  /* 0x0000000b150472a5 */ /* 0x000fe4000f8e00ff */
[----:B--2---:R-:W-:Y:S02]  /*1210*/  UISETP.NE.AND UP2, UPT, UR12, 0x1, UPT ;  /* 0x000000010c00788c */ /* 0x004fe4000bf45270 */
[----:B------:R-:W-:Y:S01]  /*1220*/  UISETP.NE.AND UP0, UPT, UR10, 0x1, UPT ;  /* 0x000000010a00788c */ /* 0x000fe2000bf05270 */
[----:B------:R-:W-:-:S02]  /*1230*/  UMOV UR6, UR7 ;  /* 0x0000000700067c82 */ /* 0x000fc40008000000 */
[----:B------:R-:W-:Y:S01]  /*1240*/  UMOV UR4, UR5 ;  /* 0x0000000500047c82 */ /* 0x000fe20008000000 */
[----:B------:R-:W-:Y:S02]  /*1250*/  USHF.R.U32.HI UR6, URZ, UR9, UR6 ;  /* 0x00000009ff067299 */ /* 0x000fe40008011606 */
[----:B---3--:R-:W-:Y:S02]  /*1260*/  USHF.R.U32.HI UR4, URZ, UR13, UR4 ;  /* 0x0000000dff047299 */ /* 0x008fe40008011604 */
[----:B------:R-:W-:Y:S02]  /*1270*/  USEL UR5, UR28, UR6, !UP2 ;  /* 0x000000061c057287 */ /* 0x000fe4000d000000 */
[----:B------:R-:W-:-:S04]  /*1280*/  USEL UR4, UR21, UR4, !UP0 ;  /* 0x0000000415047287 */ /* 0x000fc8000c000000 */
[----:B------:R-:W-:Y:S02]  /*1290*/  UIADD3 UR6, UPT, UPT, UR5, -UR4, URZ ;  /* 0x8000000405067290 */ /* 0x000fe4000fffe0ff */
[----:B------:R-:W-:Y:S02]  /*12a0*/  UIADD3 UR4, UPT, UPT, -UR5, UR4, URZ ;  /* 0x0000000405047290 */ /* 0x000fe4000fffe1ff */
[----:B------:R-:W-:Y:S02]  /*12b0*/  UIMAD UR21, UR6, UR10, UR21 ;  /* 0x0000000a061572a4 */ /* 0x000fe4000f8e0215 */
[----:B------:R-:W-:-:S12]  /*12c0*/  UIMAD UR28, UR4, UR12, UR28 ;  /* 0x0000000c041c72a4 */ /* 0x000fd8000f8e021c */
.L_x_15:
[----:B------:R-:W-:Y:S01]  /*12d0*/  BAR.SYNC.DEFER_BLOCKING 0x0 ;  /* 0x0000000000007b1d */ /* 0x000fe20000010000 */
[----:B------:R-:W-:Y:S01]  /*12e0*/  UISETP.NE.AND UP0, UPT, UR18, 0x2, UPT ;  /* 0x000000021200788c */ /* 0x000fe2000bf05270 */
[----:B------:R-:W-:Y:S02]  /*12f0*/  ISETP.NE.OR P3, PT, R0, 0x2, !P3 ;  /* 0x000000020000780c */ /* 0x000fe40005f65670 */
[----:B------:R-:W-:Y:S02]  /*1300*/  LOP3.LUT R0, R59, 0x1f, RZ, 0xc0, !PT ;  /* 0x0000001f3b007812 */ /* 0x000fe400078ec0ff */
[----:B------:R-:W1:Y:S04]  /*1310*/  LDCU UR39, c[0x0][0xc24] ;  /* 0x00018480ff2777ac */ /* 0x000e680008000800 */
[----:B------:R-:W-:Y:S05]  /*1320*/  BRA.U UP0, `(.L_x_16) ;  /* 0x0000002100c07547 */ /* 0x000fea000b800000 */
[----:B------:R-:W2:Y:S01]  /*1330*/  LDCU UR7, c[0x0][0x394] ;  /* 0x00007280ff0777ac */ /* 0x000ea20008000800 */
[----:B------:R-:W-:Y:S01]  /*1340*/  PLOP3.LUT P1, PT, PT, PT, UP3, 0x80, 0x8 ;  /* 0x000000000008781c */ /* 0x000fe20003f2f038 */
[----:B------:R-:W-:Y:S01]  /*1350*/  IMAD.MOV.U32 R3, RZ, RZ, RZ ;  /* 0x000000ffff037224 */ /* 0x000fe200078e00ff */
[----:B------:R-:W-:Y:S01]  /*1360*/  ISETP.EQ.OR P2, PT, R0, RZ, P3 ;  /* 0x000000ff0000720c */ /* 0x000fe20001f42670 */
[----:B------:R-:W3:Y:S01]  /*1370*/  LDCU UR6, c[0x0][0x5d8] ;  /* 0x0000bb00ff0677ac */ /* 0x000ee20008000800 */
[----:B------:R-:W-:Y:S01]  /*1380*/  PLOP3.LUT P1, PT, P1, PT, PT, 0x8, 0x80 ;  /* 0x000000000080781c */ /* 0x000fe20000f2e170 */
[----:B------:R-:W4:Y:S01]  /*1390*/  LDCU UR75, c[0x0][0x370] ;  /* 0x00006e00ff4b77ac */ /* 0x000f220008000800 */
[----:B------:R-:W1:Y:S01]  /*13a0*/  LDCU.64 UR66, c[0x0][0x348] ;  /* 0x00006900ff4277ac */ /* 0x000e620008000a00 */
[----:B------:R-:W1:Y:S01]  /*13b0*/  LDCU UR74, c[0x0][0x374] ;  /* 0x00006e80ff4a77ac */ /* 0x000e620008000800 */
[----:B--2---:R-:W-:Y:S02]  /*13c0*/  UIADD3 UR5, UPT, UPT, UR7, 0x1f, URZ ;  /* 0x0000001f07057890 */ /* 0x004fe4000fffe0ff */
[----:B---3--:R-:W-:-:S02]  /*13d0*/  UIADD3 UR6, UPT, UPT, UR6, 0x3f, URZ ;  /* 0x0000003f06067890 */ /* 0x008fc4000fffe0ff */
[----:B------:R-:W-:Y:S02]  /*13e0*/  USHF.R.S32.HI UR4, URZ, 0x1f, UR5 ;  /* 0x0000001fff047899 */ /* 0x000fe40008011405 */
[----:B------:R-:W-:Y:S02]  /*13f0*/  UIADD3 UR8, UPT, UPT, UR7, 0x3e, URZ ;  /* 0x0000003e07087890 */ /* 0x000fe4000fffe0ff */
[----:B------:R-:W-:Y:S02]  /*1400*/  ULEA.HI UR4, UR4, UR5, URZ, 0x5 ;  /* 0x0000000504047291 */ /* 0x000fe4000f8f28ff */
[----:B------:R-:W-:Y:S02]  /*1410*/  UIADD3 UR5, UPT, UPT, UR7, -0x1, URZ ;  /* 0xffffffff07057890 */ /* 0x000fe4000fffe0ff */
[----:B------:R-:W-:Y:S01]  /*1420*/  USHF.R.S32.HI UR77, URZ, 0x5, UR4 ;  /* 0x00000005ff4d7899 */ /* 0x000fe20008011404 */
[----:B------:R-:W-:Y:S01]  /*1430*/  IMAD.U32 R2, RZ, RZ, UR8 ;  /* 0x00000008ff027e24 */ /* 0x000fe2000f8e00ff */
[----:B------:R-:W-:-:S02]  /*1440*/  USHF.R.S32.HI UR4, URZ, 0x1f, UR6 ;  /* 0x0000001fff047899 */ /* 0x000fc40008011406 */
[----:B------:R-:W-:Y:S02]  /*1450*/  UISETP.LT.U32.AND UP0, UPT, UR77, 0x8, UPT ;  /* 0x000000084d00788c */ /* 0x000fe4000bf01070 */
[----:B------:R-:W-:Y:S02]  /*1460*/  UISETP.GE.U32.AND UP1, UPT, UR5, -0x3f, UPT ;  /* 0xffffffc10500788c */ /* 0x000fe4000bf26070 */
[----:B------:R-:W-:Y:S02]  /*1470*/  ULEA.HI UR4, UR4, UR6, URZ, 0x6 ;  /* 0x0000000604047291 */ /* 0x000fe4000f8f30ff */
[----:B------:R-:W-:Y:S02]  /*1480*/  USEL UR76, UR77, 0x8, UP0 ;  /* 0x000000084d4c7887 */ /* 0x000fe40008000000 */
[----:B------:R-:W-:Y:S02]  /*1490*/  USHF.R.S32.HI UR73, URZ, 0x6, UR4 ;  /* 0x00000006ff497899 */ /* 0x000fe40008011404 */
[----:B------:R-:W-:-:S02]  /*14a0*/  UIADD3 UR4, UPT, UPT, UR77, -UR76, URZ ;  /* 0x8000004c4d047290 */ /* 0x000fc4000fffe0ff */
[----:B------:R-:W-:Y:S02]  /*14b0*/  UIADD3 UR63, UPT, UPT, UR76, -0x1, URZ ;  /* 0xffffffff4c3f7890 */ /* 0x000fe4000fffe0ff */
[----:B------:R-:W-:Y:S02]  /*14c0*/  @UP1 UIADD3 UR63, UPT, UPT, UR76, URZ, URZ ;  /* 0x000000ff4c3f1290 */ /* 0x000fe4000fffe0ff */
[----:B------:R-:W-:Y:S01]  /*14d0*/  IMAD.U32 R0, RZ, RZ, UR4 ;  /* 0x00000004ff007e24 */ /* 0x000fe2000f8e00ff */
[----:B------:R-:W-:Y:S01]  /*14e0*/  UMOV UR38, 0x1 ;  /* 0x0000000100267882 */ /* 0x000fe20000000000 */
[----:B------:R-:W-:Y:S01]  /*14f0*/  UIADD3 UR63, UPT, UPT, UR63, 0x1, URZ ;  /* 0x000000013f3f7890 */ /* 0x000fe2000fffe0ff */
[----:B-1--4-:R-:W-:-:S11]  /*1500*/  UMOV UR47, URZ ;  /* 0x000000ff002f7c82 */ /* 0x012fd60008000000 */
.L_x_32:
[----:B------:R-:W-:Y:S01]  /*1510*/  IMAD.U32 R5, RZ, RZ, UR73 ;  /* 0x00000049ff057e24 */ /* 0x000fe2000f8e00ff */
[----:B------:R-:W1:Y:S01]  /*1520*/  LDCU UR72, c[0x0][0x5dc] ;  /* 0x0000bb80ff4877ac */ /* 0x000e620008000800 */
[----:B------:R-:W-:-:S03]  /*1530*/  R2UR UR11, R2 ;  /* 0x00000000020b72ca */ /* 0x000fc600000e0000 */
[-C--:B------:R-:W-:Y:S01]  /*1540*/  IABS R0, R5.reuse ;  /* 0x0000000500007213 */ /* 0x080fe20000000000 */
[----:B------:R-:W2:Y:S01]  /*1550*/  LDCU UR71, c[0x0][0x5e0] ;  /* 0x0000bc00ff4777ac */ /* 0x000ea20008000800 */
[----:B------:R-:W-:Y:S02]  /*1560*/  IABS R5, R5 ;  /* 0x0000000500057213 */ /* 0x000fe40000000000 */
[----:B------:R-:W-:Y:S01]  /*1570*/  R2UR UR6, R0 ;  /* 0x00000000000672ca */ /* 0x000fe200000e0000 */
[----:B------:R-:W-:Y:S01]  /*1580*/  UMOV UR46, 0x400 ;  /* 0x00000400002e7882 */ /* 0x000fe20000000000 */
[----:B------:R-:W-:Y:S01]  /*1590*/  USHF.L.U32 UR42, UR28, 0x7, URZ ;  /* 0x000000071c2a7899 */ /* 0x000fe200080006ff */
[----:B------:R-:W-:Y:S01]  /*15a0*/  UMOV UR26, URZ ;  /* 0x000000ff001a7c82 */ /* 0x000fe20008000000 */
[----:B-1----:R-:W-:-:S09]  /*15b0*/  IMAD.U32 R4, RZ, RZ, UR72 ;  /* 0x00000048ff047e24 */ /* 0x002fd2000f8e00ff */
[----:B------:R-:W1:Y:S08]  /*15c0*/  I2F.RP R0, UR6 ;  /* 0x0000000600007d06 */ /* 0x000e700008209400 */
[----:B-1----:R-:W1:Y:S02]  /*15d0*/  MUFU.RCP R0, R0 ;  /* 0x0000000000007308 */ /* 0x002e640000001000 */
[----:B-1----:R-:W-:-:S06]  /*15e0*/  VIADD R0, R0, 0xffffffe ;  /* 0x0ffffffe00007836 */ /* 0x002fcc0000000000 */
[----:B------:R-:W1:Y:S02]  /*15f0*/  F2I.FTZ.U32.TRUNC.NTZ R0, R0 ;  /* 0x0000000000007305 */ /* 0x000e64000021f000 */
[----:B-1----:R-:W-:Y:S02]  /*1600*/  R2UR UR5, R0 ;  /* 0x00000000000572ca */ /* 0x002fe400000e0000 */
[----:B------:R-:W-:Y:S01]  /*1610*/  IABS R0, R4 ;  /* 0x0000000400007213 */ /* 0x000fe20000000000 */
[----:B------:R-:W-:-:S03]  /*1620*/  IMAD.U32 R4, RZ, RZ, UR21 ;  /* 0x00000015ff047e24 */ /* 0x000fc6000f8e00ff */
[----:B------:R-:W-:Y:S01]  /*1630*/  R2UR UR8, R0 ;  /* 0x00000000000872ca */ /* 0x000fe200000e0000 */
[----:B------:R-:W-:Y:S01]  /*1640*/  IMAD.MOV R0, RZ, RZ, -R5 ;  /* 0x000000ffff007224 */ /* 0x000fe200078e0a05 */
[----:B------:R-:W-:-:S04]  /*1650*/  IABS R4, R4 ;  /* 0x0000000400047213 */ /* 0x000fc80000000000 */
[----:B------:R-:W-:Y:S01]  /*1660*/  R2UR UR9, R4 ;  /* 0x00000000040972ca */ /* 0x000fe200000e0000 */
[----:B------:R-:W-:-:S04]  /*1670*/  UIADD3 UR4, UPT, UPT, URZ, -UR5, URZ ;  /* 0x80000005ff047290 */ /* 0x000fc8000fffe0ff */
[----:B------:R-:W-:Y:S02]  /*1680*/  UIMAD UR7, UR4, UR6, URZ ;  /* 0x00000006040772a4 */ /* 0x000fe4000f8e02ff */
[----:B------:R-:W1:Y:S01]  /*1690*/  I2F.RP R4, UR8 ;  /* 0x0000000800047d06 */ /* 0x000e620008209400 */
[----:B------:R-:W-:Y:S02]  /*16a0*/  UMOV UR4, URZ ;  /* 0x000000ff00047c82 */ /* 0x000fe40008000000 */
[----:B------:R-:W-:Y:S02]  /*16b0*/  UIMAD.WIDE.U32 UR4, UR5, UR7, UR4 ;  /* 0x00000007050472a5 */ /* 0x000fe4000f8e0004 */
[----:B------:R-:W-:-:S05]  /*16c0*/  R2UR UR7, R0 ;  /* 0x00000000000772ca */ /* 0x000fca00000e0000 */
[----:B------:R-:W-:Y:S02]  /*16d0*/  UMOV UR4, UR5 ;  /* 0x0000000500047c82 */ /* 0x000fe40008000000 */
[----:B------:R-:W-:Y:S01]  /*16e0*/  UIMAD.WIDE.U32 UR4, UR4, UR9, URZ ;  /* 0x00000009040472a5 */ /* 0x000fe2000f8e00ff */
[----:B-1----:R-:W1:Y:S06]  /*16f0*/  MUFU.RCP R0, R4 ;  /* 0x0000000400007308 */ /* 0x002e6c0000001000 */
[----:B------:R-:W-:Y:S02]  /*1700*/  UMOV UR4, UR5 ;  /* 0x0000000500047c82 */ /* 0x000fe40008000000 */
[----:B------:R-:W-:-:S04]  /*1710*/  UIMAD UR5, UR4, UR7, UR9 ;  /* 0x00000007040572a4 */ /* 0x000fc8000f8e0209 */
[----:B------:R-:W-:Y:S01]  /*1720*/  UISETP.GT.U32.AND UP0, UPT, UR6, UR5, UPT ;  /* 0x000000050600728c */ /* 0x000fe2000bf04070 */
[----:B-1----:R-:W-:-:S10]  /*1730*/  VIADD R0, R0, 0xffffffe ;  /* 0x0ffffffe00007836 */ /* 0x002fd40000000000 */
[----:B------:R-:W-:Y:S01]  /*1740*/  @!UP0 UIADD3 UR5, UPT, UPT, UR5, -UR6, URZ ;  /* 0x8000000605058290 */ /* 0x000fe2000fffe0ff */
[----:B------:R-:W1:Y:S01]  /*1750*/  F2I.FTZ.U32.TRUNC.NTZ R0, R0 ;  /* 0x0000000000007305 */ /* 0x000e62000021f000 */
[----:B------:R-:W-:Y:S02]  /*1760*/  @!UP0 UIADD3 UR4, UPT, UPT, UR4, 0x1, URZ ;  /* 0x0000000104048890 */ /* 0x000fe4000fffe0ff */
[----:B------:R-:W-:Y:S02]  /*1770*/  UISETP.GE.U32.AND UP1, UPT, UR5, UR6, UPT ;  /* 0x000000060500728c */ /* 0x000fe4000bf26070 */
[----:B------:R-:W-:-:S04]  /*1780*/  ULOP3.LUT UR5, UR21, UR73, URZ, 0x3c, !UPT ;  /* 0x0000004915057292 */ /* 0x000fc8000f8e3cff */
[----:B------:R-:W-:-:S05]  /*1790*/  UISETP.GE.AND UP0, UPT, UR5, URZ, UPT ;  /* 0x000000ff0500728c */ /* 0x000fca000bf06270 */
[----:B------:R-:W-:Y:S01]  /*17a0*/  @UP1 UIADD3 UR4, UPT, UPT, UR4, 0x1, URZ ;  /* 0x0000000104041890 */ /* 0x000fe2000fffe0ff */
[----:B-1----:R-:W-:Y:S01]  /*17b0*/  R2UR UR5, R0 ;  /* 0x00000000000572ca */ /* 0x002fe200000e0000 */
[----:B------:R-:W-:Y:S01]  /*17c0*/  UISETP.NE.AND UP1, UPT, UR73, URZ, UPT ;  /* 0x000000ff4900728c */ /* 0x000fe2000bf25270 */
[----:B--2---:R-:W-:-:S04]  /*17d0*/  IMAD.U32 R0, RZ, RZ, UR71 ;  /* 0x00000047ff007e24 */ /* 0x004fc8000f8e00ff */
[----:B------:R-:W-:Y:S01]  /*17e0*/  UMOV UR7, UR4 ;  /* 0x0000000400077c82 */ /* 0x000fe20008000000 */
[----:B------:R-:W-:Y:S01]  /*17f0*/  IABS R0, R0 ;  /* 0x0000000000007213 */ /* 0x000fe20000000000 */
[----:B------:R-:W-:-:S03]  /*1800*/  @!UP0 UIADD3 UR7, UPT, UPT, -UR7, URZ, URZ ;  /* 0x000000ff07078290 */ /* 0x000fc6000fffe1ff */
[----:B------:R-:W-:Y:S01]  /*1810*/  R2UR UR9, R0 ;  /* 0x00000000000972ca */ /* 0x000fe200000e0000 */
[----:B------:R-:W-:Y:S02]  /*1820*/  @!UP1 ULOP3.LUT UR7, URZ, UR73, URZ, 0x33, !UPT ;  /* 0x00000049ff079292 */ /* 0x000fe4000f8e33ff */
[----:B------:R-:W-:-:S04]  /*1830*/  UIADD3 UR4, UPT, UPT, URZ, -UR5, URZ ;  /* 0x80000005ff047290 */ /* 0x000fc8000fffe0ff */
[----:B------:R-:W-:Y:S01]  /*1840*/  IMAD.U32 R4, RZ, RZ, UR7 ;  /* 0x00000007ff047e24 */ /* 0x000fe2000f8e00ff */
[----:B------:R-:W-:-:S03]  /*1850*/  UIMAD UR6, UR4, UR8, URZ ;  /* 0x00000008040672a4 */ /* 0x000fc6000f8e02ff */
[----:B------:R-:W-:Y:S01]  /*1860*/  UMOV UR4, URZ ;  /* 0x000000ff00047c82 */ /* 0x000fe20008000000 */
[----:B------:R-:W-:Y:S01]  /*1870*/  IABS R4, R4 ;  /* 0x0000000400047213 */ /* 0x000fe20000000000 */
[----:B------:R-:W-:Y:S01]  /*1880*/  UIMAD.WIDE.U32 UR4, UR5, UR6, UR4 ;  /* 0x00000006050472a5 */ /* 0x000fe2000f8e0004 */
[----:B------:R-:W1:Y:S02]  /*1890*/  I2F.RP R0, UR9 ;  /* 0x0000000900007d06 */ /* 0x000e640008209400 */
[----:B------:R-:W-:Y:S01]  /*18a0*/  R2UR UR10, R4 ;  /* 0x00000000040a72ca */ /* 0x000fe200000e0000 */
[----:B------:R-:W-:-:S03]  /*18b0*/  IMAD.U32 R4, RZ, RZ, UR38 ;  /* 0x00000026ff047e24 */ /* 0x000fc6000f8e00ff */
[----:B------:R-:W-:Y:S02]  /*18c0*/  UMOV UR4, UR5 ;  /* 0x0000000500047c82 */ /* 0x000fe40008000000 */
[----:B------:R-:W-:-:S07]  /*18d0*/  SHF.L.U32 R4, R4, 0x1f, RZ ;  /* 0x0000001f04047819 */ /* 0x000fce00000006ff */
[----:B------:R-:W-:Y:S01]  /*18e0*/  UIMAD.WIDE.U32 UR4, UR4, UR10, URZ ;  /* 0x0000000a040472a5 */ /* 0x000fe2000f8e00ff */
[----:B-1----:R-:W1:Y:S06]  /*18f0*/  MUFU.RCP R0, R0 ;  /* 0x0000000000007308 */ /* 0x002e6c0000001000 */
[----:B------:R-:W-:Y:S02]  /*1900*/  UMOV UR4, UR5 ;  /* 0x0000000500047c82 */ /* 0x000fe40008000000 */
[----:B------:R-:W-:-:S04]  /*1910*/  UIADD3 UR5, UPT, UPT, -UR4, URZ, URZ ;  /* 0x000000ff04057290 */ /* 0x000fc8000fffe1ff */
[----:B------:R-:W-:-:S04]  /*1920*/  UIMAD UR5, UR8, UR5, UR10 ;  /* 0x00000005080572a4 */ /* 0x000fc8000f8e020a */
[----:B------:R-:W-:Y:S01]  /*1930*/  UISETP.GT.U32.AND UP0, UPT, UR8, UR5, UPT ;  /* 0x000000050800728c */ /* 0x000fe2000bf04070 */
[----:B-1----:R-:W-:-:S06]  /*1940*/  VIADD R0, R0, 0xffffffe ;  /* 0x0ffffffe00007836 */ /* 0x002fcc0000000000 */
[----:B------:R-:W1:Y:S04]  /*1950*/  F2I.FTZ.U32.TRUNC.NTZ R0, R0 ;  /* 0x0000000000007305 */ /* 0x000e68000021f000 */
[----:B------:R-:W-:Y:S02]  /*1960*/  @!UP0 UIADD3 UR5, UPT, UPT, UR5, -UR8, URZ ;  /* 0x8000000805058290 */ /* 0x000fe4000fffe0ff */
[----:B------:R-:W-:Y:S02]  /*1970*/  @!UP0 UIADD3 UR4, UPT, UPT, UR4, 0x1, URZ ;  /* 0x0000000104048890 */ /* 0x000fe4000fffe0ff */
[----:B------:R-:W-:Y:S01]  /*1980*/  UISETP.GE.U32.AND UP1, UPT, UR5, UR8, UPT ;  /* 0x000000080500728c */ /* 0x000fe2000bf26070 */
[----:B------:R-:W2:Y:S01]  /*1990*/  S2UR UR8, SR_CgaCtaId ;  /* 0x00000000000879c3 */ /* 0x000ea20000008800 */
[----:B------:R-:W-:-:S04]  /*19a0*/  ULOP3.LUT UR5, UR7, UR72, URZ, 0x3c, !UPT ;  /* 0x0000004807057292 */ /* 0x000fc8000f8e3cff */
[----:B------:R-:W-:-:S03]  /*19b0*/  UISETP.GE.AND UP0, UPT, UR5, URZ, UPT ;  /* 0x000000ff0500728c */ /* 0x000fc6000bf06270 */
[----:B-1----:R-:W-:Y:S02]  /*19c0*/  R2UR UR5, R0 ;  /* 0x00000000000572ca */ /* 0x002fe400000e0000 */
[----:B------:R-:W-:Y:S02]  /*19d0*/  @UP1 UIADD3 UR4, UPT, UPT, UR4, 0x1, URZ ;  /* 0x0000000104041890 */ /* 0x000fe4000fffe0ff */
[----:B------:R-:W-:-:S05]  /*19e0*/  UISETP.NE.AND UP1, UPT, UR72, URZ, UPT ;  /* 0x000000ff4800728c */ /* 0x000fca000bf25270 */
[----:B------:R-:W-:Y:S02]  /*19f0*/  UMOV UR6, UR4 ;  /* 0x0000000400067c82 */ /* 0x000fe40008000000 */
[----:B------:R-:W-:Y:S02]  /*1a00*/  @!UP0 UIADD3 UR6, UPT, UPT, -UR6, URZ, URZ ;  /* 0x000000ff06068290 */ /* 0x000fe4000fffe1ff */
[----:B------:R-:W-:Y:S02]  /*1a10*/  UIADD3 UR4, UPT, UPT, URZ, -UR5, URZ ;  /* 0x80000005ff047290 */ /* 0x000fe4000fffe0ff */
[----:B------:R-:W-:Y:S02]  /*1a20*/  @!UP1 ULOP3.LUT UR6, URZ, UR72, URZ, 0x33, !UPT ;  /* 0x00000048ff069292 */ /* 0x000fe4000f8e33ff */
[----:B--2---:R-:W-:-:S04]  /*1a30*/  ULEA UR46, UR8, UR46, 0x18 ;  /* 0x0000002e082e7291 */ /* 0x004fc8000f8ec0ff */
[----:B------:R-:W-:Y:S01]  /*1a40*/  ULEA UR8, UR47, UR46, 0x3 ;  /* 0x0000002e2f087291 */ /* 0x000fe2000f8e18ff */
[----:B------:R-:W-:-:S05]  /*1a50*/  IMAD.U32 R0, RZ, RZ, UR6 ;  /* 0x00000006ff007e24 */ /* 0x000fca000f8e00ff */
[----:B------:R-:W-:-:S03]  /*1a60*/  IABS R0, R0 ;  /* 0x0000000000007213 */ /* 0x000fc60000000000 */
[----:B------:R1:W2:Y:S01]  /*1a70*/  SYNCS.PHASECHK.TRANS64.TRYWAIT P0, [UR8+0x40], R4 ;  /* 0x00004004ff0075a7 */ /* 0x0002a20008001108 */
[----:B------:R-:W-:Y:S01]  /*1a80*/  R2UR UR10, R0 ;  /* 0x00000000000a72ca */ /* 0x000fe200000e0000 */
[----:B------:R-:W-:-:S03]  /*1a90*/  UIMAD UR8, UR4, UR9, URZ ;  /* 0x00000009040872a4 */ /* 0x000fc6000f8e02ff */
[----:B------:R-:W-:Y:S02]  /*1aa0*/  UMOV UR4, URZ ;  /* 0x000000ff00047c82 */ /* 0x000fe40008000000 */
[----:B------:R-:W-:Y:S02]  /*1ab0*/  UIMAD.WIDE.U32 UR4, UR5, UR8, UR4 ;  /* 0x00000008050472a5 */ /* 0x000fe4000f8e0004 */
[----:B------:R-:W-:-:S04]  /*1ac0*/  UIADD3 UR8, UPT, UPT, -UR6, URZ, URZ ;  /* 0x000000ff06087290 */ /* 0x000fc8000fffe1ff */
[----:B------:R-:W-:Y:S01]  /*1ad0*/  UIMAD UR72, UR72, UR8, UR7 ;  /* 0x00000008484872a4 */ /* 0x000fe2000f8e0207 */
[----:B------:R-:W-:Y:S02]  /*1ae0*/  UMOV UR4, UR5 ;  /* 0x0000000500047c82 */ /* 0x000fe40008000000 */
[----:B------:R-:W-:-:S07]  /*1af0*/  UIMAD.WIDE.U32 UR4, UR4, UR10, URZ ;  /* 0x0000000a040472a5 */ /* 0x000fce000f8e00ff */
[----:B------:R-:W-:Y:S02]  /*1b00*/  UMOV UR4, UR5 ;  /* 0x0000000500047c82 */ /* 0x000fe40008000000 */
[----:B------:R-:W-:-:S04]  /*1b10*/  UIADD3 UR5, UPT, UPT, -UR4, URZ, URZ ;  /* 0x000000ff04057290 */ /* 0x000fc8000fffe1ff */
[----:B------:R-:W-:-:S04]  /*1b20*/  UIMAD UR5, UR9, UR5, UR10 ;  /* 0x00000005090572a4 */ /* 0x000fc8000f8e020a */
[----:B------:R-:W-:-:S11]  /*1b30*/  UISETP.GT.U32.AND UP0, UPT, UR9, UR5, UPT ;  /* 0x000000050900728c */ /* 0x000fd6000bf04070 */
[----:B------:R-:W-:Y:S02]  /*1b40*/  @!UP0 UIADD3 UR5, UPT, UPT, UR5, -UR9, URZ ;  /* 0x8000000905058290 */ /* 0x000fe4000fffe0ff */
[----:B------:R-:W-:Y:S02]  /*1b50*/  @!UP0 UIADD3 UR4, UPT, UPT, UR4, 0x1, URZ ;  /* 0x0000000104048890 */ /* 0x000fe4000fffe0ff */
[----:B------:R-:W-:Y:S02]  /*1b60*/  UISETP.GE.U32.AND UP1, UPT, UR5, UR9, UPT ;  /* 0x000000090500728c */ /* 0x000fe4000bf26070 */
[----:B------:R-:W-:-:S04]  /*1b70*/  ULOP3.LUT UR5, UR6, UR71, URZ, 0x3c, !UPT ;  /* 0x0000004706057292 */ /* 0x000fc8000f8e3cff */
[----:B------:R-:W-:-:S05]  /*1b80*/  UISETP.GE.AND UP0, UPT, UR5, URZ, UPT ;  /* 0x000000ff0500728c */ /* 0x000fca000bf06270 */
[----:B------:R-:W-:Y:S02]  /*1b90*/  @UP1 UIADD3 UR4, UPT, UPT, UR4, 0x1, URZ ;  /* 0x0000000104041890 */ /* 0x000fe4000fffe0ff */
[----:B------:R-:W-:-:S05]  /*1ba0*/  UISETP.NE.AND UP1, UPT, UR71, URZ, UPT ;  /* 0x000000ff4700728c */ /* 0x000fca000bf25270 */
[----:B------:R-:W-:Y:S01]  /*1bb0*/  UMOV UR68, UR4 ;  /* 0x0000000400447c82 */ /* 0x000fe20008000000 */
[----:B------:R-:W-:Y:S02]  /*1bc0*/  UIADD3 UR4, UPT, UPT, -UR7, URZ, URZ ;  /* 0x000000ff07047290 */ /* 0x000fe4000fffe1ff */
[----:B------:R-:W-:Y:S02]  /*1bd0*/  @!UP0 UIADD3 UR68, UPT, UPT, -UR68, URZ, URZ ;  /* 0x000000ff44448290 */ /* 0x000fe4000fffe1ff */
[----:B------:R-:W-:Y:S02]  /*1be0*/  UISETP.GE.U32.AND UP0, UPT, UR11, 0x3f, UPT ;  /* 0x0000003f0b00788c */ /* 0x000fe4000bf06070 */
[----:B------:R-:W-:Y:S02]  /*1bf0*/  @!UP1 ULOP3.LUT UR68, URZ, UR71, URZ, 0x33, !UPT ;  /* 0x00000047ff449292 */ /* 0x000fe4000f8e33ff */
[----:B------:R-:W-:Y:S02]  /*1c00*/  UIMAD UR4, UR73, UR4, UR21 ;  /* 0x00000004490472a4 */ /* 0x000fe4000f8e0215 */
[----:B------:R-:W-:-:S02]  /*1c10*/  UIADD3 UR5, UPT, UPT, -UR68, URZ, URZ ;  /* 0x000000ff44057290 */ /* 0x000fc4000fffe1ff */
[----:B------:R-:W-:Y:S02]  /*1c20*/  USHF.L.U32 UR18, UR4, 0x6, URZ ;  /* 0x0000000604127899 */ /* 0x000fe400080006ff */
[----:B------:R-:W-:Y:S01]  /*1c30*/  UIMAD UR71, UR71, UR5, UR6 ;  /* 0x00000005474772a4 */ /* 0x000fe2000f8e0206 */
[----:B-1----:R-:W-:Y:S11]  /*1c40*/  BRA.U !UP0, `(.L_x_17) ;  /* 0x0000000508bc7547 */ /* 0x002ff6000b800000 */
[----:B------:R-:W1:Y:S01]  /*1c50*/  LDCU.64 UR6, c[0x0][0x5c0] ;  /* 0x0000b800ff0677ac */ /* 0x000e620008000a00 */
[----:B------:R-:W1:Y:S01]  /*1c60*/  LDCU.64 UR4, c[0x0][0x5f8] ;  /* 0x0000bf00ff0477ac */ /* 0x000e620008000a00 */
[----:B------:R-:W3:Y:S01]  /*1c70*/  LDCU UR8, c[0x0][0x5c8] ;  /* 0x0000b900ff0877ac */ /* 0x000ee20008000800 */
[----:B------:R-:W3:Y:S01]  /*1c80*/  LDCU UR60, c[0x0][0x600] ;  /* 0x0000c000ff3c77ac */ /* 0x000ee20008000800 */
[----:B------:R-:W4:Y:S01]  /*1c90*/  LDCU UR31, c[0x0][0x5a8] ;  /* 0x0000b500ff1f77ac */ /* 0x000f220008000800 */
[----:B------:R-:W2:Y:S01]  /*1ca0*/  LDCU UR30, c[0x0][0x59c] ;  /* 0x0000b380ff1e77ac */ /* 0x000ea20008000800 */
[----:B-1----:R-:W-:Y:S02]  /*1cb0*/  UIMAD UR62, UR72, UR6, UR4 ;  /* 0x00000006483e72a4 */ /* 0x002fe4000f8e0204 */
[----:B------:R-:W-:Y:S01]  /*1cc0*/  UIMAD UR61, UR71, UR7, UR5 ;  /* 0x00000007473d72a4 */ /* 0x000fe2000f8e0205 */
[----:B------:R-:W1:Y:S01]  /*1cd0*/  LDCU UR27, c[0x0][0x590] ;  /* 0x0000b200ff1b77ac */ /* 0x000e620008000800 */
[----:B------:R-:W1:Y:S01]  /*1ce0*/  LDCU UR35, c[0x0][0x594] ;  /* 0x0000b280ff2377ac */ /* 0x000e620008000800 */
[----:B------:R-:W1:Y:S01]  /*1cf0*/  LDCU UR34, c[0x0][0x598] ;  /* 0x0000b300ff2277ac */ /* 0x000e620008000800 */
[----:B------:R-:W1:Y:S01]  /*1d00*/  LDCU UR33, c[0x0][0x5ac] ;  /* 0x0000b580ff2177ac */ /* 0x000e620008000800 */
[----:B------:R-:W1:Y:S01]  /*1d10*/  LDCU UR32, c[0x0][0x5b0] ;  /* 0x0000b600ff2077ac */ /* 0x000e620008000800 */
[----:B------:R-:W1:Y:S01]  /*1d20*/  LDCU UR5, c[0x0][0x5cc] ;  /* 0x0000b980ff0577ac */ /* 0x000e620008000800 */
[----:B------:R-:W1:Y:S01]  /*1d30*/  LDCU UR4, c[0x0][0x5ec] ;  /* 0x0000bd80ff0477ac */ /* 0x000e620008000800 */
[----:B------:R-:W1:Y:S01]  /*1d40*/  LDCU.64 UR28, c[0x0][0x5a0] ;  /* 0x0000b400ff1c77ac */ /* 0x000e620008000a00 */
[----:B------:R-:W1:Y:S01]  /*1d50*/  LDCU.64 UR24, c[0x0][0x5d0] ;  /* 0x0000ba00ff1877ac */ /* 0x000e620008000a00 */
[----:B------:R-:W1:Y:S01]  /*1d60*/  LDCU.64 UR6, c[0x0][0x5f0] ;  /* 0x0000be00ff0677ac */ /* 0x000e620008000a00 */
[----:B------:R-:W-:-:S02]  /*1d70*/  UIADD3 UR58, UPT, UPT, UR42, 0x20, URZ ;  /* 0x000000202a3a7890 */ /* 0x000fc4000fffe0ff */
[----:B------:R-:W-:Y:S02]  /*1d80*/  UIADD3 UR54, UPT, UPT, UR42, 0x40, URZ ;  /* 0x000000402a367890 */ /* 0x000fe4000fffe0ff */
[----:B------:R-:W-:Y:S02]  /*1d90*/  UIADD3 UR50, UPT, UPT, UR42, 0x60, URZ ;  /* 0x000000602a327890 */ /* 0x000fe4000fffe0ff */
[----:B------:R-:W-:Y:S02]  /*1da0*/  UIADD3 UR10, UPT, UPT, UR18, 0x20, URZ ;  /* 0x00000020120a7890 */ /* 0x000fe4000fffe0ff */
[----:B---3--:R-:W-:Y:S01]  /*1db0*/  UIMAD UR60, UR68, UR8, UR60 ;  /* 0x00000008443c72a4 */ /* 0x008fe2000f8e023c */
[----:B------:R-:W-:Y:S01]  /*1dc0*/  UMOV UR23, URZ ;  /* 0x000000ff00177c82 */ /* 0x000fe20008000000 */
[----:B--2-4-:R-:W-:-:S10]  /*1dd0*/  UMOV UR11, UR47 ;  /* 0x0000002f000b7c82 */ /* 0x014fd40008000000 */
.L_x_22:
[----:B---3--:R-:W-:Y:S01]  /*1de0*/  @!P3 MOV R4, 0x6000 ;  /* 0x000060000004b802 */ /* 0x008fe20000000f00 */
[----:B------:R-:W-:Y:S01]  /*1df0*/  ULEA UR41, UR11, UR46, 0x3 ;  /* 0x0000002e0b297291 */ /* 0x000fe2000f8e18ff */
[----:B------:R-:W-:Y:S11]  /*1e00*/  @P0 BRA `(.L_x_18) ;  /* 0x0000000000100947 */ /* 0x000ff60003800000 */
[----:B------:R-:W-:Y:S04]  /*1e10*/  MOV R5, UR38 ;  /* 0x0000002600057c02 */ /* 0x000fe80008000f00 */
[----:B------:R-:W-:Y:S04]  /*1e20*/  SHF.L.U32 R5, R5, 0x1f, RZ ;  /* 0x0000001f05057819 */ /* 0x000fe800000006ff */
[----:B------:R-:W2:Y:S02]  /*1e30*/  SYNCS.PHASECHK.TRANS64.TRYWAIT P0, [UR41+0x40], R5 ;  /* 0x00004005ff0075a7 */ /* 0x000ea40008001129 */
[----:B--2---:R-:W-:Y:S05]  /*1e40*/  @!P0 BRA `(.L_x_19) ;  /* 0x0000008000048947 */ /* 0x004fea0003800000 */
.L_x_18:
[----:B------:R3:W-:Y:S01]  /*1e50*/  @!P3 SYNCS.ARRIVE.TRANS64 RZ, [UR41], R4 ;  /* 0x00000004ffffb9a7 */ /* 0x0007e20008000029 */
[----:B------:R-:W-:Y:S04]  /*1e60*/  BSSY.RECONVERGENT B0, `(.L_x_20) ;  /* 0x0000003000007945 */ /* 0x000fe80003800200 */
[----:B------:R-:W-:Y:S05]  /*1e70*/  @P2 BRA `(.L_x_21) ;  /* 0x0000000000042947 */ /* 0x000fea0003800000 */
[----:B-1----:R-:W-:Y:S05]  /*1e80*/  BPT.TRAP 0x1 ;  /* 0x000000040000795c */ /* 0x002fea0000300000 */
.L_x_21:
[----:B-1----:R-:W-:Y:S05]  /*1e90*/  BSYNC.RECONVERGENT B0 ;  /* 0x0000000000007941 */ /* 0x002fea0003800200 */
.L_x_20:
[----:B------:R-:W-:Y:S02]  /*1ea0*/  UIADD3 UR8, UPT, UPT, UR11, 0x1, URZ ;  /* 0x000000010b087890 */ /* 0x000fe4000fffe0ff */
[----:B------:R-:W-:Y:S02]  /*1eb0*/  USHF.L.U32 UR43, UR23, 0x5, URZ ;  /* 0x00000005172b7899 */ /* 0x000fe400080006ff */
[----:B------:R-:W-:Y:S02]  /*1ec0*/  UISETP.NE.AND UP0, UPT, UR8, 0x8, UPT ;  /* 0x000000080800788c */ /* 0x000fe4000bf05270 */
[----:B------:R-:W-:Y:S02]  /*1ed0*/  ULEA UR16, UR11, UR46, 0xe ;  /* 0x0000002e0b107291 */ /* 0x000fe4000f8e70ff */
[----:B------:R-:W-:Y:S02]  /*1ee0*/  USEL UR9, URZ, 0x1, UP0 ;  /* 0x00000001ff097887 */ /* 0x000fe40008000000 */
[----:B------:R-:W-:Y:S02]  /*1ef0*/  USEL UR47, UR8, URZ, UP0 ;  /* 0x000000ff082f7287 */ /* 0x000fe40008000000 */
[----:B------:R-:W-:Y:S02]  /*1f00*/  ULOP3.LUT UR38, UR38, UR9, URZ, 0x3c, !UPT ;  /* 0x0000000926267292 */ /* 0x000fe4000f8e3cff */
[----:B------:R-:W-:Y:S02]  /*1f10*/  ULEA UR8, UR47, UR46, 0x3 ;  /* 0x0000002e2f087291 */ /* 0x000fe4000f8e18ff */
[----:B------:R-:W-:Y:S02]  /*1f20*/  ULEA UR20, UR11, UR46, 0xd ;  /* 0x0000002e0b147291 */ /* 0x000fe4000f8e68ff */
[----:B------:R-:W-:Y:S01]  /*1f30*/  UISETP.NE.AND UP2, UPT, UR27, 0x1, UPT ;  /* 0x000000011b00788c */ /* 0x000fe2000bf45270 */
[----:B--2---:R-:W-:Y:S01]  /*1f40*/  MOV R0, UR38 ;  /* 0x0000002600007c02 */ /* 0x004fe20008000f00 */
[----:B------:R-:W-:Y:S02]  /*1f50*/  UIADD3 UR36, UP1, UPT, UR66, 0x80, URZ ;  /* 0x0000008042247890 */ /* 0x000fe4000ff3e0ff */
[----:B------:R-:W-:Y:S01]  /*1f60*/  UISETP.NE.AND UP3, UPT, UR30, 0x1, UPT ;  /* 0x000000011e00788c */ /* 0x000fe2000bf65270 */
[----:B------:R-:W-:Y:S01]  /*1f70*/  SHF.L.U32 R0, R0, 0x1f, RZ ;  /* 0x0000001f00007819 */ /* 0x000fe200000006ff */
[----:B------:R-:W-:Y:S02]  /*1f80*/  UIADD3.X UR37, UPT, UPT, URZ, UR67, URZ, UP1, !UPT ;  /* 0x00000043ff257290 */ /* 0x000fe40008ffe4ff */
[----:B------:R-:W-:Y:S01]  /*1f90*/  UIADD3 UR40, UPT, UPT, UR16, 0x8400, URZ ;  /* 0x0000840010287890 */ /* 0x000fe2000fffe0ff */
[----:B------:R4:W1:Y:S01]  /*1fa0*/  SYNCS.PHASECHK.TRANS64.TRYWAIT P0, [UR8+0x40], R0 ;  /* 0x00004000ff0075a7 */ /* 0x0008620008001108 */
[----:B------:R-:W-:Y:S02]  /*1fb0*/  UIMAD.WIDE.U32 UR8, UR43, UR35, URZ ;  /* 0x000000232b0872a5 */ /* 0x000fe4000f8e00ff */
[----:B------:R-:W-:Y:S02]  /*1fc0*/  ULEA UR14, UR61, UR62, 0x5 ;  /* 0x0000003e3d0e7291 */ /* 0x000fe4000f8e28ff */
[----:B------:R-:W-:Y:S02]  /*1fd0*/  UIADD3 UR56, UPT, UPT, UR16, 0x9400, URZ ;  /* 0x0000940010387890 */ /* 0x000fe4000fffe0ff */
[----:B------:R-:W-:Y:S02]  /*1fe0*/  ULEA UR21, UR60, UR14, 0xa ;  /* 0x0000000e3c157291 */ /* 0x000fe4000f8e50ff */
[----:B------:R-:W-:Y:S02]  /*1ff0*/  UISETP.NE.AND UP4, UPT, UR31, 0x1, UPT ;  /* 0x000000011f00788c */ /* 0x000fe4000bf85270 */
[----:B------:R-:W-:Y:S02]  /*2000*/  UIADD3 UR52, UPT, UPT, UR16, 0xa400, URZ ;  /* 0x0000a40010347890 */ /* 0x000fe4000fffe0ff */
[----:B------:R-:W-:Y:S02]  /*2010*/  UIADD3 UR48, UPT, UPT, UR16, 0xb400, URZ ;  /* 0x0000b40010307890 */ /* 0x000fe4000fffe0ff */
[----:B------:R-:W-:Y:S02]  /*2020*/  UIADD3 UR44, UP0, UPT, UR66, 0x180, URZ ;  /* 0x00000180422c7890 */ /* 0x000fe4000ff1e0ff */
[----:B------:R-:W-:Y:S02]  /*2030*/  UIADD3 UR16, UPT, UPT, UR20, 0x28400, URZ ;  /* 0x0002840014107890 */ /* 0x000fe4000fffe0ff */
[----:B------:R-:W-:Y:S02]  /*2040*/  UIADD3.X UR45, UPT, UPT, URZ, UR67, URZ, UP0, !UPT ;  /* 0x00000043ff2d7290 */ /* 0x000fe400087fe4ff */
[----:B------:R-:W-:Y:S01]  /*2050*/  UIADD3 UR23, UPT, UPT, UR23, 0x1, URZ ;  /* 0x0000000117177890 */ /* 0x000fe2000fffe0ff */
[----:B------:R-:W-:Y:S01]  /*2060*/  UMOV UR64, 0x0 ;  /* 0x0000000000407882 */ /* 0x000fe20000000000 */
[----:B------:R-:W-:Y:S02]  /*2070*/  UMOV UR65, 0x10000000 ;  /* 0x1000000000417882 */ /* 0x000fe40000000000 */
[----:B------:R-:W-:Y:S01]  /*2080*/  UISETP.NE.AND UP0, UPT, UR23, UR63, UPT ;  /* 0x0000003f1700728c */ /* 0x000fe2000bf05270 */
[----:B------:R-:W-:Y:S01]  /*2090*/  UTMALDG.2D [UR40], [UR36], desc[UR64] ;  /* 0x00004028240075b4 */ /* 0x000fe20008009000 */
[----:B------:R-:W-:Y:S01]  /*20a0*/  UMOV UR57, UR41 ;  /* 0x0000002900397c82 */ /* 0x000fe20008000000 */
[----:B------:R-:W-:Y:S01]  /*20b0*/  UMOV UR59, UR43 ;  /* 0x0000002b003b7c82 */ /* 0x000fe20008000000 */
[----:B------:R-:W-:Y:S01]  /*20c0*/  UMOV UR53, UR41 ;  /* 0x0000002900357c82 */ /* 0x000fe20008000000 */
[----:B------:R-:W-:Y:S01]  /*20d0*/  UMOV UR55, UR43 ;  /* 0x0000002b00377c82 */ /* 0x000fe20008000000 */
[----:B------:R-:W-:Y:S01]  /*20e0*/  UMOV UR49, UR41 ;  /* 0x0000002900317c82 */ /* 0x000fe20008000000 */
[----:B------:R-:W-:Y:S01]  /*20f0*/  UMOV UR51, UR43 ;  /* 0x0000002b00337c82 */ /* 0x000fe20008000000 */
[----:B------:R-:W-:Y:S01]  /*2100*/  UMOV UR17, UR41 ;  /* 0x0000002900117c82 */ /* 0x000fe20008000000 */
[----:B------:R-:W-:Y:S01]  /*2110*/  UTMALDG.2D [UR56], [UR36], desc[UR64] ;  /* 0x00004038240075b4 */ /* 0x000fe20008009000 */
[----:B------:R-:W-:Y:S01]  /*2120*/  UMOV UR8, UR9 ;  /* 0x0000000900087c82 */ /* 0x000fe20008000000 */
[----:B------:R-:W-:Y:S01]  /*2130*/  UMOV UR9, UR41 ;  /* 0x0000002900097c82 */ /* 0x000fe20008000000 */
[----:B------:R-:W-:Y:S01]  /*2140*/  USHF.R.U32.HI UR11, URZ, UR34, UR8 ;  /* 0x00000022ff0b7299 */ /* 0x000fe20008011608 */
[----:B------:R-:W-:Y:S03]  /*2150*/  UMOV UR26, UR63 ;  /* 0x0000003f001a7c82 */ /* 0x000fe60008000000 */
[----:B------:R-:W-:Y:S01]  /*2160*/  USEL UR11, UR43, UR11, !UP2 ;  /* 0x0000000b2b0b7287 */ /* 0x000fe2000d000000 */
[----:B------:R-:W-:Y:S03]  /*2170*/  UTMALDG.2D [UR52], [UR36], desc[UR64] ;  /* 0x00004034240075b4 */ /* 0x000fe60008009000 */
[----:B------:R-:W-:Y:S01]  /*2180*/  UIMAD.WIDE.U32 UR12, UR11, UR28, URZ ;  /* 0x0000001c0b0c72a5 */ /* 0x000fe2000f8e00ff */
[----:B------:R-:W-:Y:S06]  /*2190*/  UTMALDG.2D [UR48], [UR36], desc[UR64] ;  /* 0x00004030240075b4 */ /* 0x000fec0008009000 */
[----:B------:R-:W-:Y:S02]  /*21a0*/  UMOV UR8, UR13 ;  /* 0x0000000d00087c82 */ /* 0x000fe40008000000 */
[----:B------:R-:W-:Y:S04]  /*21b0*/  USHF.R.U32.HI UR8, URZ, UR29, UR8 ;  /* 0x0000001dff087299 */ /* 0x000fe80008011608 */
[----:B------:R-:W-:Y:S02]  /*21c0*/  USEL UR12, UR11, UR8, !UP3 ;  /* 0x000000080b0c7287 */ /* 0x000fe4000d800000 */
[----:B------:R-:W-:Y:S02]  /*21d0*/  UIADD3 UR8, UPT, UPT, -UR11, URZ, URZ ;  /* 0x000000ff0b087290 */ /* 0x000fe4000fffe1ff */
[----:B------:R-:W-:Y:S02]  /*21e0*/  UIMAD.WIDE.U32 UR14, UR12, UR33, URZ ;  /* 0x000000210c0e72a5 */ /* 0x000fe4000f8e00ff */
[----:B------:R-:W-:Y:S04]  /*21f0*/  UIMAD UR19, UR27, UR8, UR43 ;  /* 0x000000081b1372a4 */ /* 0x000fe8000f8e022b */
[----:B------:R-:W-:Y:S01]  /*2200*/  UIMAD UR19, UR19, UR5, UR4 ;  /* 0x00000005131372a4 */ /* 0x000fe2000f8e0204 */
[----:B------:R-:W-:Y:S01]  /*2210*/  UMOV UR8, UR15 ;  /* 0x0000000f00087c82 */ /* 0x000fe20008000000 */
[----:B------:R-:W-:Y:S02]  /*2220*/  UPRMT UR15, UR21, 0x5410, URZ ;  /* 0x00005410150f7896 */ /* 0x000fe400080000ff */
[----:B------:R-:W-:Y:S02]  /*2230*/  USHF.R.U32.HI UR13, URZ, UR32, UR8 ;  /* 0x00000020ff0d7299 */ /* 0x000fe40008011608 */
[----:B------:R-:W-:Y:S02]  /*2240*/  UIADD3 UR8, UPT, UPT, UR20, 0x29400, URZ ;  /* 0x0002940014087890 */ /* 0x000fe4000fffe0ff */
[----:B------:R-:W-:Y:S02]  /*2250*/  USEL UR22, UR12, UR13, !UP4 ;  /* 0x0000000d0c167287 */ /* 0x000fe4000e000000 */
[----:B------:R-:W-:Y:S02]  /*2260*/  UIADD3 UR13, UPT, UPT, -UR12, URZ, URZ ;  /* 0x000000ff0c0d7290 */ /* 0x000fe4000fffe1ff */
[----:B------:R-:W-:Y:S02]  /*2270*/  UIADD3 UR14, UPT, UPT, -UR22, URZ, URZ ;  /* 0x000000ff160e7290 */ /* 0x000fe4000fffe1ff */
[----:B------:R-:W-:Y:S02]  /*2280*/  UIMAD UR11, UR30, UR13, UR11 ;  /* 0x0000000d1e0b72a4 */ /* 0x000fe4000f8e020b */
[----:B------:R-:W-:Y:S02]  /*2290*/  UIMAD UR12, UR31, UR14, UR12 ;  /* 0x0000000e1f0c72a4 */ /* 0x000fe4000f8e020c */
[----:B------:R-:W-:Y:S02]  /*22a0*/  UIMAD UR20, UR11, UR24, UR6 ;  /* 0x000000180b1472a4 */ /* 0x000fe4000f8e0206 */
[----:B------:R-:W-:Y:S01]  /*22b0*/  UIMAD UR21, UR12, UR25, UR7 ;  /* 0x000000190c1572a4 */ /* 0x000fe2000f8e0207 */
[----:B------:R-:W-:Y:S01]  /*22c0*/  UMOV UR11, UR19 ;  /* 0x00000013000b7c82 */ /* 0x000fe20008000000 */
[----:B------:R-:W-:Y:S03]  /*22d0*/  UMOV UR14, UR22 ;  /* 0x00000016000e7c82 */ /* 0x000fe60008000000 */
[----:B------:R-:W-:Y:S02]  /*22e0*/  UMOV UR12, UR20 ;  /* 0x00000014000c7c82 */ /* 0x000fe40008000000 */
[----:B------:R-:W-:Y:S02]  /*22f0*/  UMOV UR13, UR21 ;  /* 0x00000015000d7c82 */ /* 0x000fe40008000000 */
[----:B------:R-:W-:Y:S01]  /*2300*/  UTMALDG.5D.IM2COL [UR16], [UR44], UR15 ;  /* 0x000000102c0073b4 */ /* 0x000fe2000806000f */
[----:B------:R2:W-:Y:S02]  /*2310*/  UTMALDG.5D.IM2COL [UR8], [UR44], UR15 ;  /* 0x000000082c0073b4 */ /* 0x0005e4000806000f */
[----:B--2---:R-:W-:Y:S01]  /*2320*/  UMOV UR11, UR47 ;  /* 0x0000002f000b7c82 */ /* 0x004fe20008000000 */
[----:B-1--4-:R-:W-:Y:S05]  /*2330*/  BRA.U UP0, `(.L_x_22) ;  /* 0xfffffff900a87547 */ /* 0x012fea000b83ffff */
.L_x_17:
[----:B------:R-:W-:Y:S01]  /*2340*/  ULEA UR4, UR47, UR46, 0x3 ;  /* 0x0000002e2f047291 */ /* 0x000fe2000f8e18ff */
[----:B------:R-:W-:Y:S01]  /*2350*/  MOV R0, UR38 ;  /* 0x0000002600007c02 */ /* 0x000fe20008000f00 */
[----:B------:R-:W-:Y:S01]  /*2360*/  @!P1 SYNCS.ARRIVE.TRANS64.A1T0 RZ, [UR46+0xc8], RZ ;  /* 0x0000c8ffffff99a7 */ /* 0x000fe2000810002e */
[----:B------:R-:W-:Y:S02]  /*2370*/  UISETP.GT.AND UP0, UPT, UR77, UR76, UPT ;  /* 0x0000004c4d00728c */ /* 0x000fe4000bf04270 */
[----:B------:R-:W-:-:S04]  /*2380*/  SHF.L.U32 R0, R0, 0x1f, RZ ;  /* 0x0000001f00007819 */ /* 0x000fc800000006ff */
[----:B--2---:R1:W2:Y:S03]  /*2390*/  SYNCS.PHASECHK.TRANS64.TRYWAIT P0, [UR4+0x40], R0 ;  /* 0x00004000ff0075a7 */ /* 0x0042a60008001104 */
[----:B------:R-:W-:Y:S05]  /*23a0*/  BRA.U !UP0, `(.L_x_23) ;  /* 0x0000000508bc7547 */ /* 0x000fea000b800000 */
[----:B------:R-:W4:Y:S01]  /*23b0*/  LDCU.64 UR6, c[0x0][0x5c0] ;  /* 0x0000b800ff0677ac */ /* 0x000f220008000a00 */
[----:B------:R-:W4:Y:S01]  /*23c0*/  LDCU.64 UR4, c[0x0][0x5f8] ;  /* 0x0000bf00ff0477ac */ /* 0x000f220008000a00 */
[----:B------:R-:W3:Y:S01]  /*23d0*/  LDCU UR8, c[0x0][0x5c8] ;  /* 0x0000b900ff0877ac */ /* 0x000ee20008000800 */
[----:B------:R-:W3:Y:S01]  /*23e0*/  LDCU UR35, c[0x0][0x600] ;  /* 0x0000c000ff2377ac */ /* 0x000ee20008000800 */
[----:B------:R-:W-:Y:S01]  /*23f0*/  UIADD3 UR9, UPT, UPT, UR77, -UR76, URZ ;  /* 0x8000004c4d097290 */ /* 0x000fe2000fffe0ff */
[----:B------:R-:W1:Y:S01]  /*2400*/  LDCU UR30, c[0x0][0x5a8] ;  /* 0x0000b500ff1e77ac */ /* 0x000e620008000800 */
[----:B----4-:R-:W-:Y:S02]  /*2410*/  UIMAD UR62, UR72, UR6, UR4 ;  /* 0x00000006483e72a4 */ /* 0x010fe4000f8e0204 */
[----:B------:R-:W-:Y:S02]  /*2420*/  UIMAD UR60, UR71, UR7, UR5 ;  /* 0x00000007473c72a4 */ /* 0x000fe4000f8e0205 */
[----:B------:R-:W-:Y:S01]  /*2430*/  UIADD3 UR61, UPT, UPT, UR9, UR26, URZ ;  /* 0x0000001a093d7290 */ /* 0x000fe2000fffe0ff */
[----:B------:R-:W4:Y:S01]  /*2440*/  LDCU UR27, c[0x0][0x59c] ;  /* 0x0000b380ff1b77ac */ /* 0x000f220008000800 */
        /* <DEDUP_REMOVED lines=15> */
[----:B----4-:R-:W-:-:S11]  /*2540*/  UMOV UR11, UR47 ;  /* 0x0000002f000b7c82 */ /* 0x010fd60008000000 */
.L_x_28:
[----:B--2---:R-:W-:Y:S01]  /*2550*/  @!P3 MOV R4, 0x6000 ;  /* 0x000060000004b802 */ /* 0x004fe20000000f00 */
[----:B------:R-:W-:Y:S01]  /*2560*/  ULEA UR41, UR11, UR46, 0x3 ;  /* 0x0000002e0b297291 */ /* 0x000fe2000f8e18ff */
[----:B--2---:R-:W-:Y:S11]  /*2570*/  @P0 BRA `(.L_x_24) ;  /* 0x0000000000100947 */ /* 0x004ff60003800000 */
[----:B------:R-:W-:Y:S04]  /*2580*/  MOV R5, UR38 ;  /* 0x0000002600057c02 */ /* 0x000fe80008000f00 */
[----:B------:R-:W-:Y:S04]  /*2590*/  SHF.L.U32 R5, R5, 0x1f, RZ ;  /* 0x0000001f05057819 */ /* 0x000fe800000006ff */
[----:B------:R-:W2:Y:S02]  /*25a0*/  SYNCS.PHASECHK.TRANS64.TRYWAIT P0, [UR41+0x40], R5 ;  /* 0x00004005ff0075a7 */ /* 0x000ea40008001129 */
[----:B--2---:R-:W-:Y:S05]  /*25b0*/  @!P0 BRA `(.L_x_25) ;  /* 0x0000007800408947 */ /* 0x004fea0003800000 */
.L_x_24:
[----:B------:R2:W-:Y:S01]  /*25c0*/  @!P3 SYNCS.ARRIVE.TRANS64 RZ, [UR41], R4 ;  /* 0x00000004ffffb9a7 */ /* 0x0005e20008000029 */
[----:B------:R-:W-:Y:S04]  /*25d0*/  BSSY.RECONVERGENT B0, `(.L_x_26) ;  /* 0x0000003000007945 */ /* 0x000fe80003800200 */
[----:B------:R-:W-:Y:S05]  /*25e0*/  @P2 BRA `(.L_x_27) ;  /* 0x0000000000042947 */ /* 0x000fea0003800000 */
[----:B-1----:R-:W-:Y:S05]  /*25f0*/  BPT.TRAP 0x1 ;  /* 0x000000040000795c */ /* 0x002fea0000300000 */
.L_x_27:
[----:B-1----:R-:W-:Y:S05]  /*2600*/  BSYNC.RECONVERGENT B0 ;  /* 0x0000000000007941 */ /* 0x002fea0003800200 */
.L_x_26:
        /* <DEDUP_REMOVED lines=10> */
[----:B------:R-:W-:Y:S01]  /*26b0*/  MOV R0, UR38 ;  /* 0x0000002600007c02 */ /* 0x000fe20008000f00 */
        /* <DEDUP_REMOVED lines=31> */
[----:B------:R-:W-:Y:S04]  /*28b0*/  USHF.R.U32.HI UR11, URZ, UR33, UR8 ;  /* 0x00000021ff0b7299 */ /* 0x000fe80008011608 */
        /* <DEDUP_REMOVED lines=28> */
[----:B---3--:R-:W-:Y:S01]  /*2a80*/  UMOV UR11, UR47 ;  /* 0x0000002f000b7c82 */ /* 0x008fe20008000000 */
[----:B-1--4-:R-:W-:Y:S05]  /*2a90*/  BRA.U UP0, `(.L_x_28) ;  /* 0xfffffff900ac7547 */ /* 0x012fea000b83ffff */
.L_x_23:
[----:B--23--:R-:W-:Y:S01]  /*2aa0*/  SHF.L.U32 R4, R3, 0x1f, RZ ;  /* 0x0000001f03047819 */ /* 0x00cfe200000006ff */
[----:B------:R-:W-:-:S03]  /*2ab0*/  NOP ;  /* 0x0000000000007918 */ /* 0x000fc60000000000 */
[----:B------:R-:W2:Y:S02]  /*2ac0*/  SYNCS.PHASECHK.TRANS64.TRYWAIT P0, [UR46+0xd0], R4 ;  /* 0x0000d004ff0075a7 */ /* 0x000ea4000800112e */
[----:B--2---:R-:W-:Y:S05]  /*2ad0*/  @!P0 BRA `(.L_x_29) ;  /* 0x0000007400108947 */ /* 0x004fea0003800000 */
.L_x_130:
[----:B-1----:R-:W1:Y:S01]  /*2ae0*/  LDS.128 R4, [UR46+0x110] ;  /* 0x0001102eff047984 */ /* 0x002e620008000c00 */
[----:B------:R-:W-:Y:S02]  /*2af0*/  UIADD3 UR4, UPT, UPT, UR46, 0xd8, URZ ;  /* 0x000000d82e047890 */ /* 0x000fe4000fffe0ff */
[----:B------:R-:W-:Y:S01]  /*2b00*/  UISETP.GE.AND UP0, UPT, UR39, 0x1, UPT ;  /* 0x000000012700788c */ /* 0x000fe2000bf06270 */
[----:B------:R-:W-:Y:S01]  /*2b10*/  @!PT LDS RZ, [RZ] ;  /* 0x00000000fffff984 */ /* 0x000fe20000000800 */
[----:B------:R-:W-:Y:S01]  /*2b20*/  @!PT LDS RZ, [RZ] ;  /* 0x00000000fffff984 */ /* 0x000fe20000000800 */
[----:B------:R-:W-:Y:S01]  /*2b30*/  @!PT LDS RZ, [RZ] ;  /* 0x00000000fffff984 */ /* 0x000fe20000000800 */
[----:B------:R-:W-:Y:S01]  /*2b40*/  @!PT LDS RZ, [RZ] ;  /* 0x00000000fffff984 */ /* 0x000fe20000000800 */
[----:B------:R2:W-:Y:S06]  /*2b50*/  MEMBAR.ALL.CTA ;  /* 0x0000000000007992 */ /* 0x0005ec0000008000 */
[----:B--2---:R-:W2:Y:S01]  /*2b60*/  FENCE.VIEW.ASYNC.S ;  /* 0x00000000000073c6 */ /* 0x004ea20000000000 */
[----:B------:R-:W-:-:S09]  /*2b70*/  UPRMT UR4, URZ, 0x654, UR4 ;  /* 0x00000654ff047896 */ /* 0x000fd20008000004 */
[----:B--2---:R-:W-:Y:S01]  /*2b80*/  SYNCS.ARRIVE.TRANS64.RED.A1T0 RZ, [UR4], RZ ;  /* 0x000000ffffff79a7 */ /* 0x004fe20008100404 */
[----:B-1----:R-:W-:-:S13]  /*2b90*/  LOP3.LUT P0, RZ, R6, 0x1, RZ, 0xc0, !PT ;  /* 0x0000000106ff7812 */ /* 0x002fda000780c0ff */
[----:B------:R-:W-:Y:S01]  /*2ba0*/  VOTEU.ANY UP1, P0 ;  /* 0x0000000000ff7886 */ /* 0x000fe20000020100 */
[----:B------:R-:W-:-:S13]  /*2bb0*/  PLOP3.LUT P0, PT, PT, PT, UP1, 0x80, 0x8 ;  /* 0x000000000008781c */ /* 0x000fda0003f0f018 */
[----:B------:R-:W-:Y:S02]  /*2bc0*/  @P0 MOV R0, R4 ;  /* 0x0000000400000202 */ /* 0x000fe40000000f00 */
[----:B------:R-:W-:Y:S02]  /*2bd0*/  @P0 LOP3.LUT R4, R5, 0xffff, RZ, 0xc0, !PT ;  /* 0x0000ffff05040812 */ /* 0x000fe400078ec0ff */
[----:B------:R-:W-:Y:S02]  /*2be0*/  @P0 R2UR UR6, R0 ;  /* 0x00000000000602ca */ /* 0x000fe400000e0000 */
[----:B------:R-:W-:-:S11]  /*2bf0*/  @P0 R2UR UR5, R4 ;  /* 0x00000000040502ca */ /* 0x000fd600000e0000 */
[----:B------:R-:W-:Y:S02]  /*2c00*/  @UP1 UMOV UR70, UR6 ;  /* 0x0000000600461c82 */ /* 0x000fe40008000000 */
[----:B------:R-:W-:Y:S01]  /*2c10*/  @UP1 UMOV UR69, UR5 ;  /* 0x0000000500451c82 */ /* 0x000fe20008000000 */
[----:B------:R-:W-:Y:S05]  /*2c20*/  BRA.U !UP0, `(.L_x_30) ;  /* 0x0000000108d47547 */ /* 0x000fea000b800000 */
[----:B------:R-:W1:Y:S01]  /*2c30*/  LDCU.128 UR16, c[0x0][0xc10] ;  /* 0x00018200ff1077ac */ /* 0x000e620008000c00 */
[----:B------:R-:W2:Y:S01]  /*2c40*/  LDCU UR20, c[0x0][0xc20] ;  /* 0x00018400ff1477ac */ /* 0x000ea20008000800 */
[----:B------:R-:W3:Y:S01]  /*2c50*/  LDCU UR13, c[0x0][0xc0c] ;  /* 0x00018180ff0d77ac */ /* 0x000ee20008000800 */
[----:B------:R-:W4:Y:S01]  /*2c60*/  LDCU.64 UR14, c[0x0][0xc28] ;  /* 0x00018500ff0e77ac */ /* 0x000f220008000a00 */
[----:B------:R-:W-:Y:S02]  /*2c70*/  UISETP.NE.AND UP3, UPT, UR39, 0x1, UPT ;  /* 0x000000012700788c */ /* 0x000fe4000bf65270 */
[----:B-1----:R-:W-:Y:S02]  /*2c80*/  UIMAD.WIDE.U32 UR4, UR74, UR19, URZ ;  /* 0x000000134a0472a5 */ /* 0x002fe4000f8e00ff */
[----:B------:R-:W-:Y:S02]  /*2c90*/  UIMAD.WIDE.U32 UR6, UR75, UR16, URZ ;  /* 0x000000104b0672a5 */ /* 0x000fe4000f8e00ff */
[----:B------:R-:W-:-:S02]  /*2ca0*/  UISETP.NE.AND UP0, UPT, UR18, 0x1, UPT ;  /* 0x000000011200788c */ /* 0x000fc4000bf05270 */
[----:B------:R-:W-:Y:S01]  /*2cb0*/  UIMAD.WIDE.U32 UR10, UR69, UR19, URZ ;  /* 0x00000013450a72a5 */ /* 0x000fe2000f8e00ff */
[----:B------:R-:W-:Y:S01]  /*2cc0*/  UMOV UR4, UR5 ;  /* 0x0000000500047c82 */ /* 0x000fe20008000000 */
[----:B---3--:R-:W-:Y:S02]  /*2cd0*/  UISETP.NE.AND UP2, UPT, UR13, 0x1, UPT ;  /* 0x000000010d00788c */ /* 0x008fe4000bf45270 */
[----:B--2---:R-:W-:Y:S02]  /*2ce0*/  USHF.R.U32.HI UR5, URZ, UR20, UR4 ;  /* 0x00000014ff057299 */ /* 0x004fe40008011604 */
[----:B------:R-:W-:Y:S01]  /*2cf0*/  UIMAD.WIDE.U32 UR8, UR70, UR16, URZ ;  /* 0x00000010460872a5 */ /* 0x000fe2000f8e00ff */
[----:B------:R-:W-:Y:S01]  /*2d00*/  UMOV UR4, UR7 ;  /* 0x0000000700047c82 */ /* 0x000fe20008000000 */
[----:B------:R-:W-:Y:S02]  /*2d10*/  USEL UR5, UR74, UR5, !UP0 ;  /* 0x000000054a057287 */ /* 0x000fe4000c000000 */
[----:B------:R-:W-:-:S02]  /*2d20*/  USHF.R.U32.HI UR4, URZ, UR17, UR4 ;  /* 0x00000011ff047299 */ /* 0x000fc40008011604 */
[----:B----4-:R-:W-:Y:S02]  /*2d30*/  UIMAD.WIDE.U32 UR6, UR5, UR14, URZ ;  /* 0x0000000e050672a5 */ /* 0x010fe4000f8e00ff */
[----:B------:R-:W-:Y:S01]  /*2d40*/  USEL UR12, UR75, UR4, !UP2 ;  /* 0x000000044b0c7287 */ /* 0x000fe2000d000000 */
[----:B------:R-:W-:Y:S02]  /*2d50*/  UMOV UR8, UR9 ;  /* 0x0000000900087c82 */ /* 0x000fe40008000000 */
[----:B------:R-:W-:Y:S01]  /*2d60*/  UMOV UR4, UR11 ;  /* 0x0000000b00047c82 */ /* 0x000fe20008000000 */
[----:B------:R-:W-:Y:S01]  /*2d70*/  UIMAD.WIDE.U32 UR10, UR12, UR14, URZ ;  /* 0x0000000e0c0a72a5 */ /* 0x000fe2000f8e00ff */
[----:B------:R-:W-:Y:S01]  /*2d80*/  UMOV UR6, UR7 ;  /* 0x0000000700067c82 */ /* 0x000fe20008000000 */
[----:B------:R-:W-:Y:S02]  /*2d90*/  USHF.R.U32.HI UR4, URZ, UR20, UR4 ;  /* 0x00000014ff047299 */ /* 0x000fe40008011604 */
[----:B------:R-:W-:-:S02]  /*2da0*/  @UP3 USHF.R.U32.HI UR5, URZ, UR15, UR6 ;  /* 0x0000000fff053299 */ /* 0x000fc40008011606 */
[----:B------:R-:W-:Y:S01]  /*2db0*/  USHF.R.U32.HI UR17, URZ, UR17, UR8 ;  /* 0x00000011ff117299 */ /* 0x000fe20008011608 */
[----:B------:R-:W-:Y:S01]  /*2dc0*/  UMOV UR6, UR11 ;  /* 0x0000000b00067c82 */ /* 0x000fe20008000000 */
[----:B------:R-:W-:Y:S02]  /*2dd0*/  USEL UR4, UR69, UR4, !UP0 ;  /* 0x0000000445047287 */ /* 0x000fe4000c000000 */
[----:B------:R-:W-:Y:S02]  /*2de0*/  @UP3 USHF.R.U32.HI UR12, URZ, UR15, UR6 ;  /* 0x0000000fff0c3299 */ /* 0x000fe40008011606 */
[----:B------:R-:W-:Y:S02]  /*2df0*/  UIMAD UR6, UR39, UR5, URZ ;  /* 0x00000005270672a4 */ /* 0x000fe4000f8e02ff */
[----:B------:R-:W-:Y:S02]  /*2e00*/  USEL UR5, UR70, UR17, !UP2 ;  /* 0x0000001146057287 */ /* 0x000fe4000d000000 */
[----:B------:R-:W-:-:S02]  /*2e10*/  UIMAD UR8, UR39, UR12, URZ ;  /* 0x0000000c270872a4 */ /* 0x000fc4000f8e02ff */
[----:B------:R-:W-:Y:S02]  /*2e20*/  UISETP.GE.AND UP0, UPT, UR4, UR6, UPT ;  /* 0x000000060400728c */ /* 0x000fe4000bf06270 */
[----:B------:R-:W-:Y:S02]  /*2e30*/  UIMAD.WIDE.U32 UR6, UR4, UR14, URZ ;  /* 0x0000000e040672a5 */ /* 0x000fe4000f8e00ff */
[----:B------:R-:W-:Y:S02]  /*2e40*/  UISETP.GE.OR UP0, UPT, UR5, UR8, UP0 ;  /* 0x000000080500728c */ /* 0x000fe40008706670 */
[----:B------:R-:W-:Y:S02]  /*2e50*/  UIMAD.WIDE.U32 UR8, UR5, UR14, URZ ;  /* 0x0000000e050872a5 */ /* 0x000fe4000f8e00ff */
[----:B------:R-:W-:Y:S01]  /*2e60*/  UIADD3 UR10, UPT, UPT, -UR4, URZ, URZ ;  /* 0x000000ff040a7290 */ /* 0x000fe2000fffe1ff */
[----:B------:R-:W-:Y:S02]  /*2e70*/  UMOV UR6, UR7 ;  /* 0x0000000700067c82 */ /* 0x000fe40008000000 */
[----:B------:R-:W-:-:S02]  /*2e80*/  USHF.R.U32.HI UR6, URZ, UR15, UR6 ;  /* 0x0000000fff067299 */ /* 0x000fc40008011606 */
[----:B------:R-:W-:Y:S02]  /*2e90*/  UIMAD UR10, UR18, UR10, UR69 ;  /* 0x0000000a120a72a4 */ /* 0x000fe4000f8e0245 */
[----:B------:R-:W-:Y:S01]  /*2ea0*/  USEL UR6, UR4, UR6, !UP3 ;  /* 0x0000000604067287 */ /* 0x000fe2000d800000 */
[----:B------:R-:W-:Y:S01]  /*2eb0*/  @!UP0 UMOV UR7, UR9 ;  /* 0x0000000900078c82 */ /* 0x000fe20008000000 */
[----:B------:R-:W-:Y:S02]  /*2ec0*/  UIADD3 UR9, UPT, UPT, -UR5, URZ, URZ ;  /* 0x000000ff05097290 */ /* 0x000fe4000fffe1ff */
[----:B------:R-:W-:Y:S02]  /*2ed0*/  @!UP0 USHF.R.U32.HI UR7, URZ, UR15, UR7 ;  /* 0x0000000fff078299 */ /* 0x000fe40008011607 */
[----:B------:R-:W-:Y:S02]  /*2ee0*/  UIADD3 UR8, UPT, UPT, -UR6, URZ, URZ ;  /* 0x000000ff06087290 */ /* 0x000fe4000fffe1ff */
[----:B------:R-:W-:-:S02]  /*2ef0*/  @!UP0 USEL UR7, UR5, UR7, !UP3 ;  /* 0x0000000705078287 */ /* 0x000fc4000d800000 */
[----:B------:R-:W-:Y:S02]  /*2f00*/  UIMAD UR8, UR39, UR8, UR4 ;  /* 0x00000008270872a4 */ /* 0x000fe4000f8e0204 */
[----:B------:R-:W-:Y:S02]  /*2f10*/  @!UP0 UIADD3 UR6, UPT, UPT, UR6, -UR7, URZ ;  /* 0x8000000706068290 */ /* 0x000fe4000fffe0ff */
[----:B------:R-:W-:Y:S02]  /*2f20*/  @!UP0 UIMAD UR7, UR8, UR12, UR7 ;  /* 0x0000000c080782a4 */ /* 0x000fe4000f8e0207 */
[----:B------:R-:W-:Y:S02]  /*2f30*/  @!UP0 UIMAD UR4, UR39, UR6, UR5 ;  /* 0x00000006270482a4 */ /* 0x000fe4000f8e0205 */
[----:B------:R-:W-:Y:S02]  /*2f40*/  UIMAD UR6, UR13, UR9, UR70 ;  /* 0x000000090d0672a4 */ /* 0x000fe4000f8e0246 */
[----:B------:R-:W-:Y:S01]  /*2f50*/  UIMAD UR69, UR4, UR18, UR10 ;  /* 0x00000012044572a4 */ /* 0x000fe2000f8e020a */
[----:B------:R-:W-:-:S02]  /*2f60*/  @!UP0 UMOV UR5, UR7 ;  /* 0x0000000700058c82 */ /* 0x000fc40008000000 */
[----:B------:R-:W-:-:S12]  /*2f70*/  UIMAD UR70, UR5, UR13, UR6 ;  /* 0x0000000d054672a4 */ /* 0x000fd8000f8e0206 */
.L_x_30:
        /* <DEDUP_REMOVED lines=20> */
.L_x_31:
[----:B------:R-:W-:Y:S02]  /*30c0*/  R2UR UR5, R54 ;  /* 0x00000000360572ca */ /* 0x000fe400000e0000 */
[----:B------:R-:W-:Y:S02]  /*30d0*/  R2UR UR4, R53 ;  /* 0x00000000350472ca */ /* 0x000fe400000e0000 */
[----:B------:R-:W-:Y:S02]  /*30e0*/  PLOP3.LUT P1, PT, PT, PT, PT, 0x80, 0x8 ;  /* 0x000000000008781c */ /* 0x000fe40003f2f070 */
[----:B------:R-:W-:-:S07]  /*30f0*/  LOP3.LUT R3, R3, 0x1, RZ, 0x3c, !PT ;  /* 0x0000000103037812 */ /* 0x000fce00078e3cff */
[----:B------:R-:W-:Y:S02]  /*3100*/  UIADD3 UR28, UPT, UPT, UR70, UR5, URZ ;  /* 0x00000005461c7290 */ /* 0x000fe4000fffe0ff */
[----:B------:R-:W-:Y:S01]  /*3110*/  UIADD3 UR21, UPT, UPT, UR69, UR4, URZ ;  /* 0x0000000445157290 */ /* 0x000fe2000fffe0ff */
[----:B------:R-:W-:Y:S11]  /*3120*/  BRA.U UP1, `(.L_x_32) ;  /* 0xffffffe101f87547 */ /* 0x000ff6000b83ffff */
[----:B------:R-:W-:Y:S01]  /*3130*/  UIADD3 UR46, UPT, UPT, UR46, 0x40, URZ ;  /* 0x000000402e2e7890 */ /* 0x000fe2000fffe0ff */
[----:B------:R-:W-:-:S03]  /*3140*/  MOV R2, UR38 ;  /* 0x0000002600027c02 */ /* 0x000fc60008000f00 */
[----:B------:R-:W-:Y:S01]  /*3150*/  ULEA UR4, UR47, UR46, 0x3 ;  /* 0x0000002e2f047291 */ /* 0x000fe2000f8e18ff */
[----:B------:R-:W-:-:S08]  /*3160*/  SHF.L.U32 R2, R2, 0x1f, RZ ;  /* 0x0000001f02027819 */ /* 0x000fd000000006ff */
[----:B------:R-:W1:Y:S02]  /*3170*/  SYNCS.PHASECHK.TRANS64.TRYWAIT P0, [UR4], R2 ;  /* 0x00000002ff0075a7 */ /* 0x000e640008001104 */
[----:B-1----:R-:W-:Y:S05]  /*3180*/  @!P0 BRA `(.L_x_33) ;  /* 0x0000006c007c8947 */ /* 0x002fea0003800000 */
.L_x_132:
[----:B------:R-:W-:-:S04]  /*3190*/  UIADD3 UR4, UPT, UPT, UR47, 0x1, URZ ;  /* 0x000000012f047890 */ /* 0x000fc8000fffe0ff */
[----:B------:R-:W-:-:S04]  /*31a0*/  UISETP.NE.AND UP0, UPT, UR4, 0x8, UPT ;  /* 0x000000080400788c */ /* 0x000fc8000bf05270 */
[----:B------:R-:W-:Y:S02]  /*31b0*/  USEL UR5, URZ, 0x1, UP0 ;  /* 0x00000001ff057887 */ /* 0x000fe40008000000 */
[----:B------:R-:W-:Y:S02]  /*31c0*/  USEL UR4, UR4, URZ, UP0 ;  /* 0x000000ff04047287 */ /* 0x000fe40008000000 */
[----:B------:R-:W-:Y:S02]  /*31d0*/  ULOP3.LUT UR6, UR38, UR5, URZ, 0x3c, !UPT ;  /* 0x0000000526067292 */ /* 0x000fe4000f8e3cff */
[----:B------:R-:W-:-:S04]  /*31e0*/  ULEA UR5, UR4, UR46, 0x3 ;  /* 0x0000002e04057291 */ /* 0x000fc8000f8e18ff */
[----:B-1----:R-:W-:-:S04]  /*31f0*/  MOV R2, UR6 ;  /* 0x0000000600027c02 */ /* 0x002fc80008000f00 */
[----:B------:R-:W-:-:S04]  /*3200*/  SHF.L.U32 R2, R2, 0x1f, RZ ;  /* 0x0000001f02027819 */ /* 0x000fc800000006ff */
[----:B------:R-:W1:Y:S02]  /*3210*/  SYNCS.PHASECHK.TRANS64.TRYWAIT P0, [UR5], R2 ;  /* 0x00000002ff0075a7 */ /* 0x000e640008001105 */
[----:B-1----:R-:W-:Y:S05]  /*3220*/  @!P0 BRA `(.L_x_34) ;  /* 0x0000006c006c8947 */ /* 0x002fea0003800000 */
.L_x_134:
        /* <DEDUP_REMOVED lines=10> */
.L_x_136:
        /* <DEDUP_REMOVED lines=10> */
.L_x_138:
        /* <DEDUP_REMOVED lines=10> */
.L_x_140:
        /* <DEDUP_REMOVED lines=10> */
.L_x_142:
        /* <DEDUP_REMOVED lines=10> */
.L_x_144:
[----:B------:R-:W-:-:S04]  /*3550*/  UIADD3 UR4, UPT, UPT, UR4, 0x1, URZ ;  /* 0x0000000104047890 */ /* 0x000fc8000fffe0ff */
[----:B------:R-:W-:-:S04]  /*3560*/  UISETP.NE.AND UP0, UPT, UR4, 0x8, UPT ;  /* 0x000000080400788c */ /* 0x000fc8000bf05270 */
[----:B------:R-:W-:Y:S02]  /*3570*/  USEL UR5, URZ, 0x1, UP0 ;  /* 0x00000001ff057887 */ /* 0x000fe40008000000 */
[----:B------:R-:W-:Y:S02]  /*3580*/  USEL UR4, UR4, URZ, UP0 ;  /* 0x000000ff04047287 */ /* 0x000fe40008000000 */
[----:B------:R-:W-:Y:S02]  /*3590*/  ULOP3.LUT UR5, UR6, UR5, URZ, 0x3c, !UPT ;  /* 0x0000000506057292 */ /* 0x000fe4000f8e3cff */
[----:B------:R-:W-:-:S04]  /*35a0*/  ULEA UR4, UR4, UR46, 0x3 ;  /* 0x0000002e04047291 */ /* 0x000fc8000f8e18ff */
[----:B-1----:R-:W-:Y:S02]  /*35b0*/  IMAD.U32 R2, RZ, RZ, UR5 ;  /* 0x00000005ff027e24 */ /* 0x002fe4000f8e00ff */
[----:B------:R-:W-:-:S03]  /*35c0*/  MOV R0, UR4 ;  /* 0x0000000400007c02 */ /* 0x000fc60008000f00 */
[----:B------:R-:W-:-:S07]  /*35d0*/  SHF.L.U32 R2, R2, 0x1f, RZ ;  /* 0x0000001f02027819 */ /* 0x000fce00000006ff */
.L_x_40:
[----:B-1----:R1:W2:Y:S02]  /*35e0*/  SYNCS.PHASECHK.TRANS64.TRYWAIT P0, [R0+URZ], R2 ;  /* 0x00000002000075a7 */ /* 0x0022a400080011ff */
[----:B--2---:R-:W-:Y:S05]  /*35f0*/  @!P0 NANOSLEEP.SYNCS 0x989680 ;  /* 0x009896800000895d */ /* 0x004fea0003900000 */
[----:B------:R-:W2:Y:S02]  /*3600*/  @!P0 SYNCS.PHASECHK.TRANS64 P0, [R0+URZ], R2 ;  /* 0x00000002000085a7 */ /* 0x000ea400080010ff */
[----:B--2---:R-:W-:Y:S05]  /*3610*/  @P0 EXIT ;  /* 0x000000000000094d */ /* 0x004fea0003800000 */
[----:B------:R-:W-:Y:S05]  /*3620*/  BRA `(.L_x_40) ;  /* 0xfffffffc00ec7947 */ /* 0x000fea000383ffff */
.L_x_16:
[----:B------:R-:W2:Y:S02]  /*3630*/  S2UR UR4, SR_CgaCtaId ;  /* 0x00000000000479c3 */ /* 0x000ea40000008800 */
[----:B--2---:R-:W-:-:S04]  /*3640*/  UISETP.NE.AND UP0, UPT, UR4, URZ, UPT ;  /* 0x000000ff0400728c */ /* 0x004fc8000bf05270 */
[----:B------:R-:W-:-:S09]  /*3650*/  UISETP.NE.OR UP0, UPT, UR18, 0x1, UP0 ;  /* 0x000000011200788c */ /* 0x000fd20008705670 */
[----:B------:R-:W-:Y:S05]  /*3660*/  BRA.U UP0, `(.L_x_41) ;  /* 0x0000000100b47547 */ /* 0x000fea000b800000 */
[----:B------:R-:W2:Y:S01]  /*3670*/  S2UR UR5, SR_CgaCtaId ;  /* 0x00000000000579c3 */ /* 0x000ea20000008800 */
[----:B------:R-:W-:Y:S01]  /*3680*/  UMOV UR4, 0x400 ;  /* 0x0000040000047882 */ /* 0x000fe20000000000 */
[----:B------:R-:W-:Y:S01]  /*3690*/  HFMA2 R3, -RZ, RZ, 0, 5.9604644775390625e-08 ;  /* 0x00000001ff037431 */ /* 0x000fe200000001ff */
[----:B------:R-:W-:Y:S01]  /*36a0*/  ISETP.NE.AND P0, PT, R0, RZ, PT ;  /* 0x000000ff0000720c */ /* 0x000fe20003f05270 */
[----:B------:R-:W-:Y:S01]  /*36b0*/  IMAD.MOV.U32 R8, RZ, RZ, RZ ;  /* 0x000000ffff087224 */ /* 0x000fe200078e00ff */
[----:B--2---:R-:W-:-:S04]  /*36c0*/  ULEA UR4, UR5, UR4, 0x18 ;  /* 0x0000000405047291 */ /* 0x004fc8000f8ec0ff */
[----:B------:R-:W-:Y:S02]  /*36d0*/  UIADD3 UR5, UPT, UPT, UR4, 0xd8, URZ ;  /* 0x000000d804057890 */ /* 0x000fe4000fffe0ff */
[----:B------:R-:W-:Y:S02]  /*36e0*/  UIADD3 UR8, UPT, UPT, UR4, 0xd0, URZ ;  /* 0x000000d004087890 */ /* 0x000fe4000fffe0ff */
[----:B------:R-:W-:-:S12]  /*36f0*/  UPRMT UR5, URZ, 0x654, UR5 ;  /* 0x00000654ff057896 */ /* 0x000fd80008000005 */
.L_x_44:
[----:B------:R-:W-:Y:S01]  /*3700*/  SHF.L.U32 R6, R3, 0x1f, RZ ;  /* 0x0000001f03067819 */ /* 0x000fe200000006ff */
[----:B------:R-:W-:Y:S02]  /*3710*/  IMAD.U32 R4, RZ, RZ, UR8 ;  /* 0x00000008ff047e24 */ /* 0x000fe4000f8e00ff */
[----:B------:R-:W-:Y:S01]  /*3720*/  @!P0 IMAD.MOV.U32 R5, RZ, RZ, 0x10 ;  /* 0x00000010ff058424 */ /* 0x000fe200078e00ff */
[----:B------:R-:W2:Y:S02]  /*3730*/  SYNCS.PHASECHK.TRANS64.TRYWAIT P1, [UR4+0xd8], R6 ;  /* 0x0000d806ff0075a7 */ /* 0x000ea40008021104 */
[----:B------:R-:W-:-:S04]  /*3740*/  PRMT R4, R0, 0x654, R4 ;  /* 0x0000065400047816 */ /* 0x000fc80000000004 */
[----:B------:R-:W-:Y:S01]  /*3750*/  SEL R2, R4, R2, !P0 ;  /* 0x0000000204027207 */ /* 0x000fe20004000000 */
[----:B--2---:R-:W-:Y:S06]  /*3760*/  @!P1 BRA `(.L_x_42) ;  /* 0x0000006800ac9947 */ /* 0x004fec0003800000 */
.L_x_146:
[----:B------:R-:W-:Y:S01]  /*3770*/  UIADD3 UR6, UPT, UPT, UR4, 0x110, URZ ;  /* 0x0000011004067890 */ /* 0x000fe2000fffe0ff */
[----:B------:R3:W-:Y:S01]  /*3780*/  @!P0 SYNCS.ARRIVE.TRANS64.RED RZ, [R2+URZ], R5 ;  /* 0x0000000502ff89a7 */ /* 0x0007e200080004ff */
[----:B------:R-:W-:Y:S01]  /*3790*/  UIADD3 UR7, UPT, UPT, UR4, 0xd0, URZ ;  /* 0x000000d004077890 */ /* 0x000fe2000fffe0ff */
[----:B------:R-:W-:-:S08]  /*37a0*/  LOP3.LUT R3, R3, 0x1, RZ, 0x3c, !PT ;  /* 0x0000000103037812 */ /* 0x000fd000078e3cff */
[----:B------:R-:W-:Y:S06]  /*37b0*/  UGETNEXTWORKID.BROADCAST [UR6], [UR7] ;  /* 0x00000000060073ca */ /* 0x000fec0008000100 */
[----:B---3--:R-:W-:-:S04]  /*37c0*/  SHF.L.U32 R5, R8, 0x1f, RZ ;  /* 0x0000001f08057819 */ /* 0x008fc800000006ff */
[----:B------:R-:W3:Y:S02]  /*37d0*/  SYNCS.PHASECHK.TRANS64.TRYWAIT P1, [UR4+0xd0], R5 ;  /* 0x0000d005ff0075a7 */ /* 0x000ee40008021104 */
[----:B---3--:R-:W-:Y:S05]  /*37e0*/  @!P1 BRA `(.L_x_43) ;  /* 0x0000006800a49947 */ /* 0x008fea0003800000 */
.L_x_148:
[----:B--2---:R-:W2:Y:S01]  /*37f0*/  LDS.128 R4, [UR4+0x110] ;  /* 0x00011004ff047984 */ /* 0x004ea20008000c00 */
[----:B------:R-:W-:Y:S01]  /*3800*/  LOP3.LUT R8, R8, 0x1, RZ, 0x3c, !PT ;  /* 0x0000000108087812 */ /* 0x000fe200078e3cff */
[----:B------:R-:W-:Y:S01]  /*3810*/  @!PT LDS RZ, [RZ] ;  /* 0x00000000fffff984 */ /* 0x000fe20000000800 */
[----:B------:R-:W-:Y:S01]  /*3820*/  @!PT LDS RZ, [RZ] ;  /* 0x00000000fffff984 */ /* 0x000fe20000000800 */
[----:B------:R-:W-:Y:S01]  /*3830*/  @!PT LDS RZ, [RZ] ;  /* 0x00000000fffff984 */ /* 0x000fe20000000800 */
[----:B------:R-:W-:Y:S01]  /*3840*/  @!PT LDS RZ, [RZ] ;  /* 0x00000000fffff984 */ /* 0x000fe20000000800 */
[----:B------:R3:W-:Y:S06]  /*3850*/  MEMBAR.ALL.CTA ;  /* 0x0000000000007992 */ /* 0x0007ec0000008000 */
[----:B---3--:R-:W3:Y:S02]  /*3860*/  FENCE.VIEW.ASYNC.S ;  /* 0x00000000000073c6 */ /* 0x008ee40000000000 */
[----:B---3--:R-:W-:Y:S01]  /*3870*/  SYNCS.ARRIVE.TRANS64.RED.A1T0 RZ, [UR5], RZ ;  /* 0x000000ffffff79a7 */ /* 0x008fe20008100405 */
[----:B--2---:R-:W-:-:S13]  /*3880*/  LOP3.LUT P1, RZ, R6, 0x1, RZ, 0xc0, !PT ;  /* 0x0000000106ff7812 */ /* 0x004fda000782c0ff */
[----:B------:R-:W-:Y:S05]  /*3890*/  @P1 BRA `(.L_x_44) ;  /* 0xfffffffc00981947 */ /* 0x000fea000383ffff */
[----:B------:R-:W-:-:S04]  /*38a0*/  SHF.L.U32 R0, R3, 0x1f, RZ ;  /* 0x0000001f03007819 */ /* 0x000fc800000006ff */
[----:B------:R-:W2:Y:S02]  /*38b0*/  SYNCS.PHASECHK.TRANS64 P0, [UR4+0xd8], R0 ;  /* 0x0000d800ff0075a7 */ /* 0x000ea40008001004 */
[----:B-12---:R-:W-:Y:S05]  /*38c0*/  @P0 EXIT ;  /* 0x000000000000094d */ /* 0x006fea0003800000 */
[----:B------:R-:W-:-:S07]  /*38d0*/  MOV R0, UR4 ;  /* 0x0000000400007c02 */ /* 0x000fce0008000f00 */
.L_x_45:
[----:B-1----:R-:W-:-:S04]  /*38e0*/  SHF.L.U32 R2, R3, 0x1f, RZ ;  /* 0x0000001f03027819 */ /* 0x002fc800000006ff */
[----:B------:R1:W2:Y:S03]  /*38f0*/  SYNCS.PHASECHK.TRANS64.TRYWAIT P0, [R0+URZ+0xd8], R2 ;  /* 0x0000d802000075a7 */ /* 0x0002a600080011ff */
[----:B--2---:R-:W-:Y:S05]  /*3900*/  @!P0 NANOSLEEP.SYNCS 0x989680 ;  /* 0x009896800000895d */ /* 0x004fea0003900000 */
[----:B------:R-:W2:Y:S02]  /*3910*/  @!P0 SYNCS.PHASECHK.TRANS64 P0, [R0+URZ+0xd8], R2 ;  /* 0x0000d802000085a7 */ /* 0x000ea400080010ff */
[----:B--2---:R-:W-:Y:S05]  /*3920*/  @P0 EXIT ;  /* 0x000000000000094d */ /* 0x004fea0003800000 */
[----:B------:R-:W-:Y:S05]  /*3930*/  BRA `(.L_x_45) ;  /* 0xfffffffc00e87947 */ /* 0x000fea000383ffff */
.L_x_41:
[----:B------:R-:W-:-:S09]  /*3940*/  UISETP.NE.AND UP0, UPT, UR18, URZ, UPT ;  /* 0x000000ff1200728c */ /* 0x000fd2000bf05270 */
[----:B------:R-:W-:Y:S05]  /*3950*/  BRA.U UP0, `(.L_x_46) ;  /* 0x0000000d00847547 */ /* 0x000fea000b800000 */
[----:B------:R-:W2:Y:S01]  /*3960*/  S2UR UR7, SR_CgaCtaId ;  /* 0x00000000000779c3 */ /* 0x000ea20000008800 */
[----:B------:R-:W-:Y:S01]  /*3970*/  UMOV UR4, 0x40 ;  /* 0x0000004000047882 */ /* 0x000fe20000000000 */
[----:B------:R-:W-:Y:S01]  /*3980*/  NOP ;  /* 0x0000000000007918 */ /* 0x000fe20000000000 */
[----:B------:R-:W-:Y:S01]  /*3990*/  UMOV UR6, 0x400 ;  /* 0x0000040000067882 */ /* 0x000fe20000000000 */
[----:B--2---:R-:W-:Y:S02]  /*39a0*/  ULEA UR5, UR7, UR4, 0x18 ;  /* 0x0000000407057291 */ /* 0x004fe4000f8ec0ff */
[----:B------:R-:W-:-:S07]  /*39b0*/  ULEA UR6, UR7, UR6, 0x18 ;  /* 0x0000000607067291 */ /* 0x000fce000f8ec0ff */
[----:B------:R-:W2:Y:S02]  /*39c0*/  LDS.U8 R0, [UR5+0x1c] ;  /* 0x00001c05ff007984 */ /* 0x000ea40008000000 */
[----:B--2---:R-:W-:-:S13]  /*39d0*/  ISETP.NE.AND P0, PT, R0, RZ, PT ;  /* 0x000000ff0000720c */ /* 0x004fda0003f05270 */
[----:B------:R-:W-:Y:S05]  /*39e0*/  @P0 BRA `(.L_x_47) ;  /* 0x0000000000580947 */ /* 0x000fea0003800000 */
[----:B------:R-:W-:-:S13]  /*39f0*/  ELECT P0, URZ, PT ;  /* 0x0000000000ff782f */ /* 0x000fda0003800000 */
[----:B------:R-:W-:Y:S05]  /*3a00*/  @!P0 BRA `(.L_x_48) ;  /* 0x0000000000608947 */ /* 0x000fea0003800000 */
[----:B------:R-:W-:Y:S01]  /*3a10*/  UMOV UR4, 0x10 ;  /* 0x0000001000047882 */ /* 0x000fe20000000000 */
[----:B------:R-:W-:Y:S01]  /*3a20*/  HFMA2 R0, -RZ, RZ, 0, 5.9604644775390625e-08 ;  /* 0x00000001ff007431 */ /* 0x000fe200000001ff */
[----:B------:R-:W-:-:S03]  /*3a30*/  MOV R2, 0xffff ;  /* 0x0000ffff00027802 */ /* 0x000fc60000000f00 */
[----:B------:R-:W-:Y:S04]  /*3a40*/  DEPBAR.LE SB2, 0x36 ;  /* 0x0000ad800000791a */ /* 0x000fe80000000000 */
[----:B------:R-:W2:Y:S02]  /*3a50*/  UTCATOMSWS.FIND_AND_SET.ALIGN UP0, UR4, UR4 ;  /* 0x00000004000475e3 */ /* 0x000ea40008000800 */
[----:B--2---:R-:W-:Y:S01]  /*3a60*/  MOV R3, UR4 ;  /* 0x0000000400037c02 */ /* 0x004fe20008000f00 */
[----:B------:R-:W-:Y:S06]  /*3a70*/  BRA.U UP0, `(.L_x_49) ;  /* 0x0000000100187547 */ /* 0x000fec000b800000 */
.L_x_50:
[----:B------:R-:W-:Y:S05]  /*3a80*/  NANOSLEEP 0x64 ;  /* 0x000000640000795d */ /* 0x000fea0003800000 */
[----:B------:R-:W-:-:S05]  /*3a90*/  UMOV UR4, 0x10 ;  /* 0x0000001000047882 */ /* 0x000fca0000000000 */
[----:B------:R-:W-:Y:S04]  /*3aa0*/  DEPBAR.LE SB2, 0x36 ;  /* 0x0000ad800000791a */ /* 0x000fe80000000000 */
[----:B------:R-:W2:Y:S02]  /*3ab0*/  UTCATOMSWS.FIND_AND_SET.ALIGN UP0, UR4, UR4 ;  /* 0x00000004000475e3 */ /* 0x000ea40008000800 */
[----:B--2---:R-:W-:Y:S01]  /*3ac0*/  MOV R3, UR4 ;  /* 0x0000000400037c02 */ /* 0x004fe20008000f00 */
[----:B------:R-:W-:Y:S05]  /*3ad0*/  BRA.U !UP0, `(.L_x_50) ;  /* 0xfffffffd08e87547 */ /* 0x000fea000b83ffff */
.L_x_49:
[-C--:B------:R-:W-:Y:S02]  /*3ae0*/  SHF.L.U32 R2, R2, R3.reuse, RZ ;  /* 0x0000000302027219 */ /* 0x080fe400000006ff */
[----:B------:R-:W-:Y:S01]  /*3af0*/  SHF.L.U32 R0, R0, R3, RZ ;  /* 0x0000000300007219 */ /* 0x000fe200000006ff */
[----:B------:R-:W-:Y:S02]  /*3b00*/  IMAD.SHL.U32 R3, R3, 0x20, RZ ;  /* 0x0000002003037824 */ /* 0x000fe400078e00ff */
[----:B------:R2:W-:Y:S04]  /*3b10*/  ATOMS.OR RZ, [UR5+0x14], R2 ;  /* 0x00001402ffff798c */ /* 0x0005e8000b000005 */
[----:B------:R2:W-:Y:S04]  /*3b20*/  ATOMS.OR RZ, [UR5+0x18], R0 ;  /* 0x00001800ffff798c */ /* 0x0005e8000b000005 */
[----:B------:R2:W-:Y:S01]  /*3b30*/  STS [UR6+0x120], R3 ;  /* 0x00012003ff007988 */ /* 0x0005e20008000806 */
[----:B------:R-:W-:Y:S05]  /*3b40*/  BRA `(.L_x_48) ;  /* 0x0000000000107947 */ /* 0x000fea0003800000 */
.L_x_47:
[----:B------:R-:W-:Y:S02]  /*3b50*/  MOV R0, 0xffffffff ;  /* 0xffffffff00007802 */ /* 0x000fe40000000f00 */
[----:B------:R-:W-:-:S03]  /*3b60*/  MOV R2, 0x3b90 ;  /* 0x00003b9000027802 */ /* 0x000fc60000000f00 */
[----:B------:R2:W-:Y:S04]  /*3b70*/  STS [UR6+0x120], R0 ;  /* 0x00012000ff007988 */ /* 0x0005e80008000806 */
[----:B-12--5:R-:W-:Y:S05]  /*3b80*/  CALL.REL.NOINC `($__internal_1_$__cuda_sm10x_tcgen05_guardrail_trap_phase_invalid_during_alloc) ;  /* 0x0000006c00b07944 */ /* 0x026fea0003c00000 */
.L_x_48:
[----:B------:R-:W-:Y:S05]  /*3b90*/  WARPSYNC.ALL ;  /* 0x0000000000007948 */ /* 0x000fea0003800000 */
[----:B------:R-:W3:Y:S01]  /*3ba0*/  S2UR UR4, SR_CgaCtaId ;  /* 0x00000000000479c3 */ /* 0x000ee20000008800 */
[----:B------:R-:W-:Y:S01]  /*3bb0*/  UMOV UR21, 0x400 ;  /* 0x0000040000157882 */ /* 0x000fe20000000000 */
[----:B------:R-:W-:-:S06]  /*3bc0*/  NOP ;  /* 0x0000000000007918 */ /* 0x000fcc0000000000 */
[----:B------:R-:W-:Y:S06]  /*3bd0*/  BAR.ARV 0x6, 0xa0 ;  /* 0x0182800000007b1d */ /* 0x000fec0000002000 */
[----:B------:R-:W4:Y:S01]  /*3be0*/  LDCU UR5, c[0x0][0x394] ;  /* 0x00007280ff0577ac */ /* 0x000f220008000800 */
[----:B------:R-:W-:Y:S01]  /*3bf0*/  IMAD.MOV.U32 R8, RZ, RZ, 0x1 ;  /* 0x00000001ff087424 */ /* 0x000fe200078e00ff */
[----:B------:R-:W1:Y:S01]  /*3c00*/  LDCU UR7, c[0x0][0x394] ;  /* 0x00007280ff0777ac */ /* 0x000e620008000800 */
[----:B------:R-:W-:Y:S01]  /*3c10*/  UMOV UR24, URZ ;  /* 0x000000ff00187c82 */ /* 0x000fe20008000000 */
[----:B------:R-:W-:Y:S01]  /*3c20*/  UMOV UR18, URZ ;  /* 0x000000ff00127c82 */ /* 0x000fe20008000000 */
[----:B---3--:R-:W-:Y:S01]  /*3c30*/  ULEA UR21, UR4, UR21, 0x18 ;  /* 0x0000001504157291 */ /* 0x008fe2000f8ec0ff */
[----:B------:R-:W-:Y:S01]  /*3c40*/  UMOV UR32, 0x0 ;  /* 0x0000000000207882 */ /* 0x000fe20000000000 */
[----:B------:R-:W-:-:S02]  /*3c50*/  UMOV UR33, 0x8118910 ;  /* 0x0811891000217882 */ /* 0x000fc40000000000 */
[----:B------:R-:W-:Y:S02]  /*3c60*/  UIADD3 UR4, UPT, UPT, UR21, 0x8400, URZ ;  /* 0x0000840015047890 */ /* 0x000fe4000fffe0ff */
[----:B------:R-:W-:Y:S02]  /*3c70*/  UIADD3 UR6, UPT, UPT, UR21, 0x28400, URZ ;  /* 0x0002840015067890 */ /* 0x000fe4000fffe0ff */
[----:B----4-:R-:W-:Y:S01]  /*3c80*/  UIADD3 UR5, UPT, UPT, UR5, 0x1f, URZ ;  /* 0x0000001f05057890 */ /* 0x010fe2000fffe0ff */
[----:B------:R-:W2:Y:S01]  /*3c90*/  LDS R9, [UR21+0x120] ;  /* 0x00012015ff097984 */ /* 0x000ea20008000800 */
[----:B------:R-:W-:Y:S02]  /*3ca0*/  USHF.R.U32.HI UR22, URZ, 0x4, UR4 ;  /* 0x00000004ff167899 */ /* 0x000fe40008011604 */
[----:B------:R-:W-:Y:S02]  /*3cb0*/  USHF.R.S32.HI UR34, URZ, 0x1f, UR5 ;  /* 0x0000001fff227899 */ /* 0x000fe40008011405 */
[----:B------:R-:W-:-:S02]  /*3cc0*/  USHF.R.U32.HI UR4, URZ, 0x4, UR6 ;  /* 0x00000004ff047899 */ /* 0x000fc40008011606 */
[----:B------:R-:W-:Y:S02]  /*3cd0*/  ULEA.HI UR34, UR34, UR5, URZ, 0x5 ;  /* 0x0000000522227291 */ /* 0x000fe4000f8f28ff */
[----:B------:R-:W-:Y:S02]  /*3ce0*/  UIADD3 UR35, UPT, UPT, UR21, 0xd8, URZ ;  /* 0x000000d815237890 */ /* 0x000fe4000fffe0ff */
[----:B------:R-:W-:Y:S02]  /*3cf0*/  USHF.R.S32.HI UR34, URZ, 0x5, UR34 ;  /* 0x00000005ff227899 */ /* 0x000fe40008011422 */
[----:B------:R-:W-:Y:S02]  /*3d00*/  ULOP3.LUT UR22, UR22, 0x3fff, URZ, 0xc0, !UPT ;  /* 0x00003fff16167892 */ /* 0x000fe4000f8ec0ff */
[----:B------:R-:W-:Y:S02]  /*3d10*/  UISETP.LT.AND UP0, UPT, UR34, 0x1, UPT ;  /* 0x000000012200788c */ /* 0x000fe4000bf01270 */
[----:B------:R-:W-:-:S02]  /*3d20*/  ULOP3.LUT UR4, UR4, 0x3fff, URZ, 0xc0, !UPT ;  /* 0x00003fff04047892 */ /* 0x000fc4000f8ec0ff */
[----:B------:R-:W-:Y:S02]  /*3d30*/  USEL UR36, UR34, 0x1, !UP0 ;  /* 0x0000000122247887 */ /* 0x000fe4000c000000 */
[----:B------:R-:W-:Y:S02]  /*3d40*/  UPRMT UR35, URZ, 0x654, UR35 ;  /* 0x00000654ff237896 */ /* 0x000fe40008000023 */
[----:B------:R-:W-:Y:S02]  /*3d50*/  ULOP3.LUT UR22, UR22, 0x1000000, URZ, 0xfc, !UPT ;  /* 0x0100000016167892 */ /* 0x000fe4000f8efcff */
[----:B------:R-:W-:Y:S02]  /*3d60*/  ULOP3.LUT UR23, UR4, 0x1000000, URZ, 0xfc, !UPT ;  /* 0x0100000004177892 */ /* 0x000fe4000f8efcff */
[----:B------:R-:W-:Y:S02]  /*3d70*/  UIADD3 UR36, UPT, UPT, -UR36, URZ, URZ ;  /* 0x000000ff24247290 */ /* 0x000fe4000fffe1ff */
[----:B-1----:R-:W-:Y:S01]  /*3d80*/  UISETP.GE.AND UP4, UPT, UR7, 0x1, UPT ;  /* 0x000000010700788c */ /* 0x002fe2000bf86270 */
[----:B------:R-:W-:Y:S01]  /*3d90*/  UMOV UR30, 0x0 ;  /* 0x00000000001e7882 */ /* 0x000fe20000000000 */
[----:B------:R-:W-:Y:S01]  /*3da0*/  UMOV UR31, 0x8118910 ;  /* 0x08118910001f7882 */ /* 0x000fe20000000000 */
[----:B------:R-:W-:Y:S01]  /*3db0*/  UMOV UR28, 0x0 ;  /* 0x00000000001c7882 */ /* 0x000fe20000000000 */
[----:B------:R-:W-:Y:S01]  /*3dc0*/  UMOV UR29, 0x8118910 ;  /* 0x08118910001d7882 */ /* 0x000fe20000000000 */
[----:B------:R-:W-:Y:S01]  /*3dd0*/  UMOV UR26, 0x0 ;  /* 0x00000000001a7882 */ /* 0x000fe20000000000 */
[----:B------:R-:W-:Y:S01]  /*3de0*/  UMOV UR27, 0x8118910 ;  /* 0x08118910001b7882 */ /* 0x000fe20000000000 */
[C---:B--2---:R-:W-:Y:S01]  /*3df0*/  VIADD R3, R9.reuse, 0x40 ;  /* 0x0000004009037836 */ /* 0x044fe20000000000 */
[----:B------:R-:W-:-:S04]  /*3e00*/  LOP3.LUT R2, R9, 0xffff, RZ, 0xc0, !PT ;  /* 0x0000ffff09027812 */ /* 0x000fc800078ec0ff */
[----:B------:R-:W-:-:S05]  /*3e10*/  LOP3.LUT R3, R3, 0xffff, RZ, 0xc0, !PT ;  /* 0x0000ffff03037812 */ /* 0x000fca00078ec0ff */
[----:B------:R1:W-:Y:S02]  /*3e20*/  STL.64 [R1], R2 ;  /* 0x0000000201007387 */ /* 0x0003e40000100a00 */
[----:B-1----:R-:W-:-:S07]  /*3e30*/  CS2R R2, SRZ ;  /* 0x0000000000027805 */ /* 0x002fce000001ff00 */
.L_x_57:
[----:B-1----:R-:W-:-:S04]  /*3e40*/  SHF.L.U32 R4, R3, 0x1f, RZ ;  /* 0x0000001f03047819 */ /* 0x002fc800000006ff */
[----:B------:R-:W1:Y:S02]  /*3e50*/  SYNCS.PHASECHK.TRANS64.TRYWAIT P0, [UR21+0xd0], R4 ;  /* 0x0000d004ff0075a7 */ /* 0x000e640008001115 */
[----:B-12-4-:R-:W-:Y:S05]  /*3e60*/  @!P0 BRA `(.L_x_51) ;  /* 0x00000064001c8947 */ /* 0x016fea0003800000 */
.L_x_150:
[----:B-1----:R-:W1:Y:S01]  /*3e70*/  LDS.128 R4, [UR21+0x110] ;  /* 0x00011015ff047984 */ /* 0x002e620008000c00 */
[----:B------:R-:W-:Y:S01]  /*3e80*/  ULEA UR25, UR24, UR21, 0x3 ;  /* 0x0000001518197291 */ /* 0x000fe2000f8e18ff */
[----:B------:R-:W-:Y:S01]  /*3e90*/  SHF.L.U32 R0, R8, 0x1f, RZ ;  /* 0x0000001f08007819 */ /* 0x000fe200000006ff */
[----:B------:R-:W-:Y:S01]  /*3ea0*/  @!PT LDS RZ, [RZ] ;  /* 0x00000000fffff984 */ /* 0x000fe20000000800 */
[----:B------:R-:W-:Y:S01]  /*3eb0*/  @!PT LDS RZ, [RZ] ;  /* 0x00000000fffff984 */ /* 0x000fe20000000800 */
[----:B------:R-:W-:Y:S01]  /*3ec0*/  @!PT LDS RZ, [RZ] ;  /* 0x00000000fffff984 */ /* 0x000fe20000000800 */
[----:B------:R-:W-:Y:S01]  /*3ed0*/  @!PT LDS RZ, [RZ] ;  /* 0x00000000fffff984 */ /* 0x000fe20000000800 */
[----:B------:R2:W-:Y:S06]  /*3ee0*/  MEMBAR.ALL.CTA ;  /* 0x0000000000007992 */ /* 0x0005ec0000008000 */
[----:B--2---:R-:W2:Y:S02]  /*3ef0*/  FENCE.VIEW.ASYNC.S ;  /* 0x00000000000073c6 */ /* 0x004ea40000000000 */
[----:B--2---:R-:W-:Y:S01]  /*3f00*/  SYNCS.ARRIVE.TRANS64.RED.A1T0 RZ, [UR35], RZ ;  /* 0x000000ffffff79a7 */ /* 0x004fe20008100423 */
[----:B------:R-:W2:Y:S01]  /*3f10*/  SYNCS.PHASECHK.TRANS64.TRYWAIT P0, [UR25+0xf0], R0 ;  /* 0x0000f000ff0075a7 */ /* 0x000ea20008001119 */
[----:B-1----:R-:W-:Y:S01]  /*3f20*/  LOP3.LUT P3, RZ, R6, 0x1, RZ, 0xc0, !PT ;  /* 0x0000000106ff7812 */ /* 0x002fe2000786c0ff */
[----:B--2---:R-:W-:-:S12]  /*3f30*/  @!P0 BRA `(.L_x_52) ;  /* 0x0000006400008947 */ /* 0x004fd80003800000 */
.L_x_152:
[----:B------:R-:W-:Y:S05]  /*3f40*/  BRA.U !UP4, `(.L_x_53) ;  /* 0x000000010cf87547 */ /* 0x000fea000b800000 */
[----:B-1----:R-:W-:Y:S01]  /*3f50*/  IMAD.U32 R0, RZ, RZ, UR24 ;  /* 0x00000018ff007e24 */ /* 0x002fe2000f8e00ff */
[----:B------:R-:W-:-:S04]  /*3f60*/  ULEA UR4, UR18, UR21, 0x3 ;  /* 0x0000001512047291 */ /* 0x000fc8000f8e18ff */
[----:B------:R-:W-:-:S05]  /*3f70*/  LEA R0, R0, R1, 0x2 ;  /* 0x0000000100007211 */ /* 0x000fca00078e10ff */
[----:B------:R1:W5:Y:S01]  /*3f80*/  LDL R4, [R0] ;  /* 0x0000000000047983 */ /* 0x0003620000100800 */
[----:B------:R-:W-:Y:S01]  /*3f90*/  UPLOP3.LUT UP2, UPT, UPT, UPT, UPT, 0x40, 0x4 ;  /* 0x000000000004789c */ /* 0x000fe20003f4e870 */
[----:B------:R-:W-:Y:S01]  /*3fa0*/  UMOV UR20, UR36 ;  /* 0x0000002400147c82 */ /* 0x000fe20008000000 */
[----:B------:R-:W-:Y:S01]  /*3fb0*/  UMOV UR19, UR34 ;  /* 0x0000002200137c82 */ /* 0x000fe20008000000 */
[----:B------:R-:W-:Y:S01]  /*3fc0*/  UMOV UR5, UR18 ;  /* 0x0000001200057c82 */ /* 0x000fe20008000000 */
[----:B-1----:R-:W-:-:S04]  /*3fd0*/  SHF.L.U32 R0, R2, 0x1f, RZ ;  /* 0x0000001f02007819 */ /* 0x002fc800000006ff */
[----:B------:R1:W2:Y:S03]  /*3fe0*/  SYNCS.PHASECHK.TRANS64.TRYWAIT P2, [UR4], R0 ;  /* 0x00000000ff0075a7 */ /* 0x0002a60008041104 */
.L_x_56:
[----:B------:R-:W-:Y:S02]  /*3ff0*/  UIADD3 UR20, UPT, UPT, UR20, 0x1, URZ ;  /* 0x0000000114147890 */ /* 0x000fe4000fffe0ff */
[----:B------:R-:W-:Y:S02]  /*4000*/  ULEA UR17, UR5, UR21, 0x3 ;  /* 0x0000001505117291 */ /* 0x000fe4000f8e18ff */
[----:B------:R-:W-:Y:S01]  /*4010*/  UISETP.NE.AND UP3, UPT, UR20, URZ, UPT ;  /* 0x000000ff1400728c */ /* 0x000fe2000bf65270 */
[----:B--234-:R-:W-:Y:S10]  /*4020*/  @P2 BRA `(.L_x_54) ;  /* 0x00000000000c2947 */ /* 0x01cff40003800000 */
[----:B------:R-:W-:Y:S04]  /*4030*/  SHF.L.U32 R5, R2, 0x1f, RZ ;  /* 0x0000001f02057819 */ /* 0x000fe800000006ff */
[----:B------:R-:W2:Y:S02]  /*4040*/  SYNCS.PHASECHK.TRANS64.TRYWAIT P0, [UR17], R5 ;  /* 0x00000005ff0075a7 */ /* 0x000ea40008001111 */
[----:B--2---:R-:W-:Y:S05]  /*4050*/  @!P0 BRA `(.L_x_55) ;  /* 0x0000006000d08947 */ /* 0x004fea0003800000 */
.L_x_54:
[----:B------:R-:W-:Y:S01]  /*4060*/  UISETP.NE.AND UP0, UPT, UR19, 0x1, UPT ;  /* 0x000000011300788c */ /* 0x000fe2000bf05270 */
[----:B------:R-:W-:Y:S01]  /*4070*/  PLOP3.LUT P2, PT, PT, PT, PT, 0x80, 0x8 ;  /* 0x000000000008781c */ /* 0x000fe20003f4f070 */
[----:B------:R-:W-:Y:S01]  /*4080*/  UIADD3 UR4, UPT, UPT, UR5, 0x1, URZ ;  /* 0x0000000105047890 */ /* 0x000fe2000fffe0ff */
[----:B------:R-:W-:Y:S11]  /*4090*/  ELECT P1, URZ, PT ;  /* 0x0000000000ff782f */ /* 0x000ff60003820000 */
[----:B------:R-:W-:Y:S02]  /*40a0*/  @!UPT UIADD3 URZ, UPT, UPT, URZ, URZ, URZ ;  /* 0x000000fffffff290 */ /* 0x000fe4000fffe0ff */
[----:B-----5:R-:W-:Y:S01]  /*40b0*/  @P1 R2UR.BROADCAST UR8, R4 ;  /* 0x00000000040812ca */ /* 0x020fe200008e0000 */
[----:B------:R-:W-:Y:S01]  /*40c0*/  UISETP.NE.AND UP1, UPT, UR4, 0x8, UPT ;  /* 0x000000080400788c */ /* 0x000fe2000bf25270 */
[----:B------:R-:W-:Y:S01]  /*40d0*/  PLOP3.LUT P0, PT, PT, PT, UP0, 0x80, 0x8 ;  /* 0x000000000008781c */ /* 0x000fe20003f0f008 */
[----:B------:R-:W-:Y:S02]  /*40e0*/  ULEA UR10, UR5, UR23, 0x9 ;  /* 0x00000017050a7291 */ /* 0x000fe4000f8e48ff */
[----:B------:R-:W-:Y:S02]  /*40f0*/  USEL UR6, URZ, 0x1, UP1 ;  /* 0x00000001ff067887 */ /* 0x000fe40008800000 */
[----:B------:R-:W-:Y:S02]  /*4100*/  USEL UR18, UR4, URZ, UP1 ;  /* 0x000000ff04127287 */ /* 0x000fe40008800000 */
[----:B------:R-:W-:Y:S02]  /*4110*/  ULEA UR14, UR5, UR22, 0xa ;  /* 0x00000016050e7291 */ /* 0x000fe4000f8e50ff */
[----:B------:R-:W-:Y:S01]  /*4120*/  @UP0 ULEA UR4, UR18, UR21, 0x3 ;  /* 0x0000001512040291 */ /* 0x000fe2000f8e18ff */
[----:B------:R-:W-:Y:S01]  /*4130*/  LOP3.LUT R2, R2, UR6, RZ, 0x3c, !PT ;  /* 0x0000000602027c12 */ /* 0x000fe2000f8e3cff */
[----:B------:R-:W-:Y:S02]  /*4140*/  UIADD3 UR6, UPT, UPT, UR10, 0x40, URZ ;  /* 0x000000400a067890 */ /* 0x000fe4000fffe0ff */
[----:B------:R-:W-:Y:S01]  /*4150*/  UIADD3 UR12, UPT, UPT, UR10, 0x80, URZ ;  /* 0x000000800a0c7890 */ /* 0x000fe2000fffe0ff */
[----:B-1----:R-:W-:Y:S01]  /*4160*/  @P0 SHF.L.U32 R0, R2, 0x1f, RZ ;  /* 0x0000001f02000819 */ /* 0x002fe200000006ff */
[----:B------:R-:W-:Y:S01]  /*4170*/  UIADD3 UR19, UPT, UPT, UR19, -0x1, URZ ;  /* 0xffffffff13137890 */ /* 0x000fe2000fffe0ff */
[----:B------:R-:W-:Y:S02]  /*4180*/  UMOV UR11, 0x20004020 ;  /* 0x20004020000b7882 */ /* 0x000fe40000000000 */
[----:B------:R3:W4:Y:S01]  /*4190*/  @P0 SYNCS.PHASECHK.TRANS64.TRYWAIT P2, [UR4], R0 ;  /* 0x00000000ff0005a7 */ /* 0x0007220008041104 */
[----:B------:R-:W-:Y:S11]  /*41a0*/  ELECT P0, URZ, PT ;  /* 0x0000000000ff782f */ /* 0x000ff60003800000 */
[----:B------:R-:W-:Y:S02]  /*41b0*/  @!UPT UIADD3 URZ, UPT, UPT, URZ, URZ, URZ ;  /* 0x000000fffffff290 */ /* 0x000fe4000fffe0ff */
[C---:B------:R-:W-:Y:S01]  /*41c0*/  @P0 R2UR.BROADCAST UR16, R4.reuse ;  /* 0x00000000041002ca */ /* 0x040fe200008e0000 */
[----:B------:R-:W-:Y:S01]  /*41d0*/  UIADD3 UR4, UPT, UPT, UR14, 0x40, URZ ;  /* 0x000000400e047890 */ /* 0x000fe2000fffe0ff */
[----:B------:R-:W-:Y:S01]  /*41e0*/  ELECT P0, URZ, PT ;  /* 0x0000000000ff782f */ /* 0x000fe20003800000 */
[----:B------:R-:W-:Y:S01]  /*41f0*/  UMOV UR15, 0x20004020 ;  /* 0x20004020000f7882 */ /* 0x000fe20000000000 */
[----:B------:R-:W-:Y:S01]  /*4200*/  UMOV UR7, 0x20004020 ;  /* 0x2000402000077882 */ /* 0x000fe20000000000 */
[----:B------:R1:W-:Y:S01]  /*4210*/  UTCHMMA gdesc[UR14], gdesc[UR10], tmem[UR8], tmem[UR32], idesc[UR33], UP2 ;  /* 0x00ff200a0e0075ea */ /* 0x0003e20009000008 */
[----:B------:R-:W-:Y:S01]  /*4220*/  UPLOP3.LUT UP2, UPT, UPT, UPT, UPT, 0x80, 0x8 ;  /* 0x000000000008789c */ /* 0x000fe20003f4f070 */
[----:B------:R-:W-:Y:S01]  /*4230*/  UMOV UR5, 0x20004020 ;  /* 0x2000402000057882 */ /* 0x000fe20000000000 */
[----:B------:R-:W-:Y:S01]  /*4240*/  UMOV UR13, 0x20004020 ;  /* 0x20004020000d7882 */ /* 0x000fe20000000000 */
[----:B------:R-:W-:Y:S04]  /*4250*/  UMOV UR9, 0x20004020 ;  /* 0x2000402000097882 */ /* 0x000fe80000000000 */
[----:B------:R2:W-:Y:S01]  /*4260*/  UTCHMMA gdesc[UR4], gdesc[UR6], tmem[UR16], tmem[UR30], idesc[UR31], UPT ;  /* 0x00ff1e06040075ea */ /* 0x0005e2000b800010 */
[----:B-1----:R-:W-:Y:S01]  /*4270*/  UIADD3 UR8, UPT, UPT, UR14, 0x80, URZ ;  /* 0x000000800e087890 */ /* 0x002fe2000fffe0ff */
[C---:B------:R-:W-:Y:S02]  /*4280*/  @P0 R2UR.BROADCAST UR15, R4.reuse ;  /* 0x00000000040f02ca */ /* 0x040fe400008e0000 */
[----:B------:R-:W-:Y:S01]  /*4290*/  ELECT P0, URZ, PT ;  /* 0x0000000000ff782f */ /* 0x000fe20003800000 */
[----:B------:R-:W-:Y:S02]  /*42a0*/  UIADD3 UR10, UPT, UPT, UR10, 0xc0, URZ ;  /* 0x000000c00a0a7890 */ /* 0x000fe4000fffe0ff */
[----:B--2---:R-:W-:Y:S10]  /*42b0*/  UIADD3 UR6, UPT, UPT, UR14, 0xc0, URZ ;  /* 0x000000c00e067890 */ /* 0x004ff4000fffe0ff */
[----:B------:R-:W-:Y:S01]  /*42c0*/  @P0 R2UR.BROADCAST UR14, R4 ;  /* 0x00000000040e02ca */ /* 0x000fe200008e0000 */
[----:B------:R-:W-:Y:S01]  /*42d0*/  UIADD3 UR4, UPT, UPT, UR17, 0x40, URZ ;  /* 0x0000004011047890 */ /* 0x000fe2000fffe0ff */
[----:B------:R-:W-:Y:S01]  /*42e0*/  UMOV UR5, UR18 ;  /* 0x0000001200057c82 */ /* 0x000fe20008000000 */
[----:B------:R3:W-:Y:S10]  /*42f0*/  UTCHMMA gdesc[UR8], gdesc[UR12], tmem[UR15], tmem[UR28], idesc[UR29], UPT ;  /* 0x00ff1c0c080075ea */ /* 0x0007f4000b80000f */
[----:B------:R3:W-:Y:S01]  /*4300*/  UTCHMMA gdesc[UR6], gdesc[UR10], tmem[UR14], tmem[UR26], idesc[UR27], UPT ;  /* 0x00ff1a0a060075ea */ /* 0x0007e2000b80000e */
[----:B------:R3:W-:Y:S01]  /*4310*/  UTCBAR [UR4], URZ ;  /* 0x000000ff040073e9 */ /* 0x0007e200080000ff */
[----:B------:R-:W-:Y:S05]  /*4320*/  BRA.U UP3, `(.L_x_56) ;  /* 0xfffffffd03307547 */ /* 0x000fea000b83ffff */
.L_x_53:
[----:B---3--:R-:W-:Y:S01]  /*4330*/  UIADD3 UR4, UPT, UPT, UR24, 0x1, URZ ;  /* 0x0000000118047890 */ /* 0x008fe2000fffe0ff */
[----:B------:R-:W-:Y:S01]  /*4340*/  LOP3.LUT R3, R3, 0x1, RZ, 0x3c, !PT ;  /* 0x0000000103037812 */ /* 0x000fe200078e3cff */
[----:B------:R-:W-:Y:S02]  /*4350*/  UIADD3 UR5, UPT, UPT, UR25, 0xe0, URZ ;  /* 0x000000e019057890 */ /* 0x000fe4000fffe0ff */
[----:B------:R-:W-:-:S04]  /*4360*/  UISETP.NE.AND UP0, UPT, UR4, 0x2, UPT ;  /* 0x000000020400788c */ /* 0x000fc8000bf05270 */
[----:B------:R-:W-:Y:S02]  /*4370*/  USEL UR6, URZ, 0x1, UP0 ;  /* 0x00000001ff067887 */ /* 0x000fe40008000000 */
[----:B------:R-:W-:Y:S01]  /*4380*/  USEL UR24, UR4, URZ, UP0 ;  /* 0x000000ff04187287 */ /* 0x000fe20008000000 */
[----:B------:R2:W-:Y:S03]  /*4390*/  UTCBAR [UR5], URZ ;  /* 0x000000ff050073e9 */ /* 0x0005e600080000ff */
[----:B------:R-:W-:Y:S01]  /*43a0*/  LOP3.LUT R8, R8, UR6, RZ, 0x3c, !PT ;  /* 0x0000000608087c12 */ /* 0x000fe2000f8e3cff */
[----:B------:R-:W-:Y:S07]  /*43b0*/  @P3 BRA `(.L_x_57) ;  /* 0xfffffff800a03947 */ /* 0x000fee000383ffff */
[----:B------:R-:W3:Y:S01]  /*43c0*/  S2UR UR6, SR_CgaCtaId ;  /* 0x00000000000679c3 */ /* 0x000ee20000008800 */
[----:B------:R-:W-:Y:S01]  /*43d0*/  ELECT P0, URZ, PT ;  /* 0x0000000000ff782f */ /* 0x000fe20003800000 */
[----:B-1----:R-:W-:Y:S01]  /*43e0*/  IMAD.MOV.U32 R0, RZ, RZ, 0x1 ;  /* 0x00000001ff007424 */ /* 0x002fe200078e00ff */
[----:B------:R-:W-:Y:S01]  /*43f0*/  UIADD3 UR21, UPT, UPT, UR21, 0xf0, URZ ;  /* 0x000000f015157890 */ /* 0x000fe2000fffe0ff */
[----:B------:R-:W-:Y:S01]  /*4400*/  SHF.L.U32 R2, R8, 0x1f, RZ ;  /* 0x0000001f08027819 */ /* 0x000fe200000006ff */
[----:B------:R-:W-:-:S03]  /*4410*/  UMOV UR4, 0x40 ;  /* 0x0000004000047882 */ /* 0x000fc60000000000 */
[----:B------:R-:W-:Y:S01]  /*4420*/  UVIRTCOUNT.DEALLOC.SMPOOL 0x80 ;  /* 0x000000800000784c */ /* 0x000fe20000000000 */
[----:B---3--:R-:W-:Y:S02]  /*4430*/  ULEA UR6, UR6, UR4, 0x18 ;  /* 0x0000000406067291 */ /* 0x008fe4000f8ec0ff */
[----:B------:R-:W-:-:S07]  /*4440*/  ULEA UR4, UR24, UR21, 0x3 ;  /* 0x0000001518047291 */ /* 0x000fce000f8e18ff */
[----:B------:R1:W-:Y:S02]  /*4450*/  @P0 STS.U8 [UR6+0x1c], R0 ;  /* 0x00001c00ff000988 */ /* 0x0003e40008000006 */
[----:B------:R-:W3:Y:S02]  /*4460*/  SYNCS.PHASECHK.TRANS64.TRYWAIT P0, [UR4], R2 ;  /* 0x00000002ff0075a7 */ /* 0x000ee40008001104 */
[----:B-1-3--:R-:W-:Y:S05]  /*4470*/  @!P0 BRA `(.L_x_58) ;  /* 0x0000005c00e08947 */ /* 0x00afea0003800000 */
.L_x_155:
[----:B------:R-:W-:-:S04]  /*4480*/  UIADD3 UR4, UPT, UPT, UR24, 0x1, URZ ;  /* 0x0000000118047890 */ /* 0x000fc8000fffe0ff */
[----:B------:R-:W-:-:S04]  /*4490*/  UISETP.NE.AND UP0, UPT, UR4, 0x2, UPT ;  /* 0x000000020400788c */ /* 0x000fc8000bf05270 */
[----:B--2---:R-:W-:Y:S02]  /*44a0*/  USEL UR5, URZ, 0x1, UP0 ;  /* 0x00000001ff057887 */ /* 0x004fe40008000000 */
[----:B------:R-:W-:-:S04]  /*44b0*/  USEL UR4, UR4, URZ, UP0 ;  /* 0x000000ff04047287 */ /* 0x000fc80008000000 */
[----:B------:R-:W-:Y:S01]  /*44c0*/  ULEA UR4, UR4, UR21, 0x3 ;  /* 0x0000001504047291 */ /* 0x000fe2000f8e18ff */
[----:B-1----:R-:W-:-:S04]  /*44d0*/  LOP3.LUT R2, R8, UR5, RZ, 0x3c, !PT ;  /* 0x0000000508027c12 */ /* 0x002fc8000f8e3cff */
[----:B------:R-:W-:-:S04]  /*44e0*/  SHF.L.U32 R2, R2, 0x1f, RZ ;  /* 0x0000001f02027819 */ /* 0x000fc800000006ff */
[----:B------:R-:W1:Y:S02]  /*44f0*/  SYNCS.PHASECHK.TRANS64.TRYWAIT P0, [UR4], R2 ;  /* 0x00000002ff0075a7 */ /* 0x000e640008001104 */
[----:B-1----:R-:W-:Y:S05]  /*4500*/  @!P0 BRA `(.L_x_59) ;  /* 0x0000005c00d48947 */ /* 0x002fea0003800000 */
.L_x_157:
[----:B------:R-:W-:Y:S01]  /*4510*/  NOP ;  /* 0x0000000000007918 */ /* 0x000fe20000000000 */
[----:B-1----:R-:W1:Y:S01]  /*4520*/  LDS R0, [UR6+0x14] ;  /* 0x00001406ff007984 */ /* 0x002e620008000800 */
[----:B------:R-:W-:Y:S01]  /*4530*/  LOP3.LUT R3, R9, 0xffff, RZ, 0xc0, !PT ;  /* 0x0000ffff09037812 */ /* 0x000fe200078ec0ff */
[----:B------:R-:W-:-:S03]  /*4540*/  IMAD.MOV.U32 R2, RZ, RZ, 0xffff ;  /* 0x0000ffffff027424 */ /* 0x000fc600078e00ff */
[----:B------:R-:W-:-:S04]  /*4550*/  SHF.R.U32.HI R3, RZ, 0x5, R3 ;  /* 0x00000005ff037819 */ /* 0x000fc80000011603 */
[----:B------:R-:W-:-:S04]  /*4560*/  SHF.L.U32 R2, R2, R3, RZ ;  /* 0x0000000302027219 */ /* 0x000fc800000006ff */
[----:B-1----:R-:W-:-:S04]  /*4570*/  LOP3.LUT R0, R0, R2, RZ, 0xc0, !PT ;  /* 0x0000000200007212 */ /* 0x002fc800078ec0ff */
[----:B------:R-:W-:Y:S01]  /*4580*/  ISETP.NE.AND P0, PT, R0, R2, PT ;  /* 0x000000020000720c */ /* 0x000fe20003f05270 */
[----:B------:R-:W-:-:S05]  /*4590*/  IMAD.MOV.U32 R0, RZ, RZ, 0x1 ;  /* 0x00000001ff007424 */ /* 0x000fca00078e00ff */
[----:B------:R-:W-:-:S07]  /*45a0*/  SHF.L.U32 R0, R0, R3, RZ ;  /* 0x0000000300007219 */ /* 0x000fce00000006ff */
[----:B------:R-:W-:Y:S05]  /*45b0*/  @P0 BRA `(.L_x_60) ;  /* 0x00000000005c0947 */ /* 0x000fea0003800000 */
[----:B------:R-:W1:Y:S02]  /*45c0*/  LDS R3, [UR6+0x18] ;  /* 0x00001806ff037984 */ /* 0x000e640008000800 */
[----:B-1----:R-:W-:-:S04]  /*45d0*/  LOP3.LUT R3, R3, R0, RZ, 0xc0, !PT ;  /* 0x0000000003037212 */ /* 0x002fc800078ec0ff */
[----:B------:R-:W-:-:S13]  /*45e0*/  ISETP.NE.AND P0, PT, R3, R0, PT ;  /* 0x000000000300720c */ /* 0x000fda0003f05270 */
[----:B------:R-:W-:Y:S05]  /*45f0*/  @P0 BRA `(.L_x_61) ;  /* 0x0000000000400947 */ /* 0x000fea0003800000 */
[----:B------:R-:W-:Y:S01]  /*4600*/  R2UR UR4, R2 ;  /* 0x00000000020472ca */ /* 0x000fe200000e0000 */
[----:B------:R-:W1:Y:S01]  /*4610*/  S2R R3, SR_LANEID ;  /* 0x0000000000037919 */ /* 0x000e620000000000 */
[----:B------:R-:W-:-:S04]  /*4620*/  LOP3.LUT R0, RZ, R0, RZ, 0x33, !PT ;  /* 0x00000000ff007212 */ /* 0x000fc800078e33ff */
[----:B------:R-:W2:Y:S07]  /*4630*/  REDUX UR7, R0 ;  /* 0x00000000000773c4 */ /* 0x000eae0000000000 */
[----:B------:R-:W-:-:S03]  /*4640*/  ULOP3.LUT UR5, URZ, UR4, URZ, 0x33, !UPT ;  /* 0x00000004ff057292 */ /* 0x000fc6000f8e33ff */
[----:B------:R-:W-:Y:S02]  /*4650*/  VOTEU.ANY UR4, UPT, PT ;  /* 0x0000000000047886 */ /* 0x000fe400038e0100 */
[----:B------:R-:W-:Y:S01]  /*4660*/  UFLO.U32 UR4, UR4 ;  /* 0x00000004000472bd */ /* 0x000fe200080e0000 */
[----:B------:R-:W-:-:S04]  /*4670*/  IMAD.U32 R2, RZ, RZ, UR5 ;  /* 0x00000005ff027e24 */ /* 0x000fc8000f8e00ff */
[----:B------:R-:W3:Y:S02]  /*4680*/  REDUX UR8, R2 ;  /* 0x00000000020873c4 */ /* 0x000ee40000000000 */
[----:B------:R1:W-:Y:S01]  /*4690*/  UTCATOMSWS.AND URZ, UR5 ;  /* 0x0000000500ff79e3 */ /* 0x0003e20008000000 */
[----:B--2---:R-:W-:Y:S01]  /*46a0*/  IMAD.U32 R0, RZ, RZ, UR7 ;  /* 0x00000007ff007e24 */ /* 0x004fe2000f8e00ff */
[----:B-1----:R-:W-:Y:S01]  /*46b0*/  ISETP.EQ.U32.AND P0, PT, R3, UR4, PT ;  /* 0x0000000403007c0c */ /* 0x002fe2000bf02070 */
[----:B---3--:R-:W-:-:S12]  /*46c0*/  IMAD.U32 R2, RZ, RZ, UR8 ;  /* 0x00000008ff027e24 */ /* 0x008fd8000f8e00ff */
[----:B------:R1:W-:Y:S04]  /*46d0*/  @P0 ATOMS.AND RZ, [UR6+0x14], R2 ;  /* 0x00001402ffff098c */ /* 0x0003e8000a800006 */
[----:B------:R1:W-:Y:S01]  /*46e0*/  @P0 ATOMS.AND RZ, [UR6+0x18], R0 ;  /* 0x00001800ffff098c */ /* 0x0003e2000a800006 */
[----:B------:R-:W-:Y:S05]  /*46f0*/  BRA `(.L_x_62) ;  /* 0x0000000000147947 */ /* 0x000fea0003800000 */
.L_x_61:
[----:B------:R-:W-:Y:S02]  /*4700*/  MOV R2, 0x4720 ;  /* 0x0000472000027802 */ /* 0x000fe40000000f00 */
[----:B----45:R-:W-:Y:S05]  /*4710*/  CALL.REL.NOINC `($__internal_0_$__cuda_sm10x_tcgen05_guardrail_trap_col_being_dealloced_not_returned_by_alloc) ;  /* 0x0000006000c07944 */ /* 0x030fea0003c00000 */
[----:B------:R-:W-:Y:S05]  /*4720*/  BRA `(.L_x_62) ;  /* 0x0000000000087947 */ /* 0x000fea0003800000 */
.L_x_60:
[----:B------:R-:W-:Y:S02]  /*4730*/  MOV R2, 0x4750 ;  /* 0x0000475000027802 */ /* 0x000fe40000000f00 */
[----:B----45:R-:W-:Y:S05]  /*4740*/  CALL.REL.NOINC `($__internal_2_$__cuda_sm10x_tcgen05_guardrail_trap_unallocated_columns_being_dealloced) ;  /* 0x0000006000cc7944 */ /* 0x030fea0003c00000 */
.L_x_62:
[----:B------:R-:W-:Y:S01]  /*4750*/  NOP ;  /* 0x0000000000007918 */ /* 0x000fe20000000000 */
[----:B------:R-:W-:Y:S05]  /*4760*/  EXIT ;  /* 0x000000000000794d */ /* 0x000fea0003800000 */
.L_x_46:
[----:B------:R-:W2:Y:S01]  /*4770*/  LDCU UR5, c[0x0][0x384] ;  /* 0x00007080ff0577ac */ /* 0x000ea20008000800 */
[----:B------:R-:W-:Y:S02]  /*4780*/  UISETP.NE.OR UP0, UPT, UR18, 0x3, !UP3 ;  /* 0x000000031200788c */ /* 0x000fe4000df05670 */
[----:B--2---:R-:W-:-:S07]  /*4790*/  UIADD3 UR5, UPT, UPT, UR5, 0x3f, URZ ;  /* 0x0000003f05057890 */ /* 0x004fce000fffe0ff */
[----:B------:R-:W-:Y:S05]  /*47a0*/  BRA.U UP0, `(.L_x_63) ;  /* 0x0000001500fc7547 */ /* 0x000fea000b800000 */
[----:B------:R-:W2:Y:S01]  /*47b0*/  LDCU UR57, c[0x0][0x388] ;  /* 0x00007100ff3977ac */ /* 0x000ea20008000800 */
[----:B------:R-:W3:Y:S01]  /*47c0*/  S2UR UR10, SR_CgaCtaId ;  /* 0x00000000000a79c3 */ /* 0x000ee20000008800 */
[----:B------:R-:W-:Y:S01]  /*47d0*/  R2UR UR47, R53 ;  /* 0x00000000352f72ca */ /* 0x000fe200000e0000 */
[----:B------:R-:W-:Y:S01]  /*47e0*/  IMAD.MOV.U32 R10, RZ, RZ, 0x1 ;  /* 0x00000001ff0a7424 */ /* 0x000fe200078e00ff */
[----:B------:R-:W-:Y:S01]  /*47f0*/  USHF.R.S32.HI UR4, URZ, 0x1f, UR5 ;  /* 0x0000001fff047899 */ /* 0x000fe20008011405 */
[----:B------:R-:W-:Y:S01]  /*4800*/  R2UR UR46, R54 ;  /* 0x00000000362e72ca */ /* 0x000fe200000e0000 */
[----:B------:R-:W4:Y:S01]  /*4810*/  LDCU UR41, c[0x0][0x370] ;  /* 0x00006e00ff2977ac */ /* 0x000f220008000800 */
[----:B------:R-:W-:Y:S02]  /*4820*/  IMAD.MOV.U32 R9, RZ, RZ, RZ ;  /* 0x000000ffff097224 */ /* 0x000fe400078e00ff */
[----:B------:R-:W1:Y:S01]  /*4830*/  LDC.64 R14, c[0x0][0x348] ;  /* 0x0000d200ff0e7b82 */ /* 0x000e620000000a00 */
[----:B------:R-:W-:Y:S01]  /*4840*/  ULEA.HI UR4, UR4, UR5, URZ, 0x6 ;  /* 0x0000000504047291 */ /* 0x000fe2000f8f30ff */
[----:B------:R-:W4:Y:S03]  /*4850*/  LDCU.128 UR32, c[0x0][0xc10] ;  /* 0x00018200ff2077ac */ /* 0x000f260008000c00 */
[----:B------:R-:W-:Y:S01]  /*4860*/  USHF.R.S32.HI UR27, URZ, 0x6, UR4 ;  /* 0x00000006ff1b7899 */ /* 0x000fe20008011404 */
[----:B--2---:R-:W-:Y:S01]  /*4870*/  IMAD.U32 R0, RZ, RZ, UR57 ;  /* 0x00000039ff007e24 */ /* 0x004fe2000f8e00ff */
[----:B------:R-:W2:Y:S04]  /*4880*/  LDCU UR40, c[0x0][0x374] ;  /* 0x00006e80ff2877ac */ /* 0x000ea80008000800 */
[----:B------:R-:W-:Y:S01]  /*4890*/  IMAD.U32 R3, RZ, RZ, UR27 ;  /* 0x0000001bff037e24 */ /* 0x000fe2000f8e00ff */
[----:B------:R-:W-:Y:S01]  /*48a0*/  IABS R0, R0 ;  /* 0x0000000000007213 */ /* 0x000fe20000000000 */
[----:B------:R-:W4:Y:S03]  /*48b0*/  LDCU.64 UR4, c[0x0][0x988] ;  /* 0x00013100ff0477ac */ /* 0x000f260008000a00 */
[----:B------:R-:W-:Y:S01]  /*48c0*/  IABS R2, R3 ;  /* 0x0000000300027213 */ /* 0x000fe20000000000 */
[----:B------:R-:W1:Y:S01]  /*48d0*/  LDCU.64 UR30, c[0x0][0x990] ;  /* 0x00013200ff1e77ac */ /* 0x000e620008000a00 */
[----:B------:R-:W-:-:S02]  /*48e0*/  R2UR UR25, R0 ;  /* 0x00000000001972ca */ /* 0x000fc400000e0000 */
[----:B------:R-:W-:Y:S01]  /*48f0*/  R2UR UR26, R2 ;  /* 0x00000000021a72ca */ /* 0x000fe200000e0000 */
[----:B------:R-:W-:Y:S01]  /*4900*/  UMOV UR20, 0x400 ;  /* 0x0000040000147882 */ /* 0x000fe20000000000 */
[----:B------:R-:W1:Y:S01]  /*4910*/  LDCU UR17, c[0x0][0xc0c] ;  /* 0x00018180ff1177ac */ /* 0x000e620008000800 */
[----:B---3--:R-:W-:Y:S01]  /*4920*/  ULEA UR20, UR10, UR20, 0x18 ;  /* 0x000000140a147291 */ /* 0x008fe2000f8ec0ff */
[----:B------:R-:W3:Y:S07]  /*4930*/  LDCU UR58, c[0x0][0xc20] ;  /* 0x00018400ff3a77ac */ /* 0x000eee0008000800 */
[----:B------:R-:W2:Y:S01]  /*4940*/  I2F.RP R0, UR25 ;  /* 0x0000001900007d06 */ /* 0x000ea20008209400 */
[----:B----4-:R-:W-:Y:S01]  /*4950*/  UISETP.NE.U32.AND UP0, UPT, UR4, URZ, UPT ;  /* 0x000000ff0400728c */ /* 0x010fe2000bf05070 */
[----:B------:R-:W4:Y:S01]  /*4960*/  LDCU UR4, c[0x0][0xc30] ;  /* 0x00018600ff0477ac */ /* 0x000f220008000800 */
[----:B------:R-:W4:Y:S05]  /*4970*/  LDCU UR29, c[0x0][0x38c] ;  /* 0x00007180ff1d77ac */ /* 0x000f2a0008000800 */
[----:B------:R-:W3:Y:S01]  /*4980*/  I2F.RP R2, UR26 ;  /* 0x0000001a00027d06 */ /* 0x000ee20008209400 */
[----:B------:R-:W-:-:S02]  /*4990*/  UISETP.NE.AND.EX UP0, UPT, UR5, URZ, UPT, UP0 ;  /* 0x000000ff0500728c */ /* 0x000fc4000bf05300 */
[----:B------:R-:W-:Y:S02]  /*49a0*/  UIADD3 UR51, UPT, UPT, UR20, 0x98, URZ ;  /* 0x0000009814337890 */ /* 0x000fe4000fffe0ff */
[----:B------:R-:W-:-:S03]  /*49b0*/  UIADD3 UR38, UPT, UPT, UR20, 0x80, URZ ;  /* 0x0000008014267890 */ /* 0x000fc6000fffe0ff */
[----:B--2---:R-:W2:Y:S01]  /*49c0*/  MUFU.RCP R0, R0 ;  /* 0x0000000000007308 */ /* 0x004ea20000001000 */
[----:B------:R-:W-:Y:S02]  /*49d0*/  UIADD3 UR37, UPT, UPT, UR20, 0x88, URZ ;  /* 0x0000008814257890 */ /* 0x000fe4000fffe0ff */
[----:B------:R-:W-:Y:S02]  /*49e0*/  UIADD3 UR36, UPT, UPT, UR20, 0x90, URZ ;  /* 0x0000009014247890 */ /* 0x000fe4000fffe0ff */
[----:B------:R-:W-:Y:S02]  /*49f0*/  UPRMT UR51, UR10, 0x654, UR51 ;  /* 0x000006540a337896 */ /* 0x000fe40008000033 */
[----:B------:R-:W-:Y:S01]  /*4a00*/  UPRMT UR54, UR10, 0x654, UR38 ;  /* 0x000006540a367896 */ /* 0x000fe20008000026 */
[----:B---3--:R-:W3:Y:S01]  /*4a10*/  MUFU.RCP R2, R2 ;  /* 0x0000000200027308 */ /* 0x008ee20000001000 */
[----:B------:R-:W-:Y:S02]  /*4a20*/  UPRMT UR53, UR10, 0x654, UR37 ;  /* 0x000006540a357896 */ /* 0x000fe40008000025 */
[----:B------:R-:W-:-:S02]  /*4a30*/  UPRMT UR52, UR10, 0x654, UR36 ;  /* 0x000006540a347896 */ /* 0x000fc40008000024 */
[----:B------:R-:W-:Y:S02]  /*4a40*/  UIMAD.WIDE.U32 UR12, UR41, UR32, URZ ;  /* 0x00000020290c72a5 */ /* 0x000fe4000f8e00ff */
[----:B------:R-:W-:Y:S01]  /*4a50*/  UIMAD.WIDE.U32 UR14, UR40, UR35, URZ ;  /* 0x00000023280e72a5 */ /* 0x000fe2000f8e00ff */
[----:B--2---:R-:W-:Y:S01]  /*4a60*/  VIADD R0, R0, 0xffffffe ;  /* 0x0ffffffe00007836 */ /* 0x004fe20000000000 */
[----:B------:R-:W-:Y:S01]  /*4a70*/  UMOV UR8, URZ ;  /* 0x000000ff00087c82 */ /* 0x000fe20008000000 */
[----:B------:R-:W-:Y:S02]  /*4a80*/  UP2UR UR55, UPR, URZ, 0x1 ;  /* 0x00000001ff377883 */ /* 0x000fe40008000000 */
[----:B-1----:R-:W-:Y:S02]  /*4a90*/  UISETP.NE.AND UP0, UPT, UR39, 0x1, UPT ;  /* 0x000000012700788c */ /* 0x002fe4000bf05270 */
[----:B------:R-:W1:Y:S01]  /*4aa0*/  F2I.FTZ.U32.TRUNC.NTZ R0, R0 ;  /* 0x0000000000007305 */ /* 0x000e62000021f000 */
[----:B------:R-:W-:Y:S01]  /*4ab0*/  UISETP.NE.U32.AND UP0, UPT, UR30, URZ, UPT ;  /* 0x000000ff1e00728c */ /* 0x000fe2000bf05070 */
[----:B---3--:R-:W-:Y:S01]  /*4ac0*/  VIADD R2, R2, 0xffffffe ;  /* 0x0ffffffe02027836 */ /* 0x008fe20000000000 */
[----:B------:R-:W-:-:S02]  /*4ad0*/  UIADD3 UR48, UPT, UPT, UR20, 0xd8, URZ ;  /* 0x000000d814307890 */ /* 0x000fc4000fffe0ff */
[----:B------:R-:W-:Y:S02]  /*4ae0*/  UISETP.GE.AND UP3, UPT, UR39, 0x1, UPT ;  /* 0x000000012700788c */ /* 0x000fe4000bf66270 */
[----:B------:R-:W-:Y:S01]  /*4af0*/  UISETP.NE.AND.EX UP5, UPT, UR31, URZ, UPT, UP0 ;  /* 0x000000ff1f00728c */ /* 0x000fe2000bfa5300 */
[----:B------:R-:W2:Y:S01]  /*4b00*/  F2I.FTZ.U32.TRUNC.NTZ R2, R2 ;  /* 0x0000000200027305 */ /* 0x000ea2000021f000 */
[----:B------:R-:W-:Y:S01]  /*4b10*/  UMOV UR45, UR13 ;  /* 0x0000000d002d7c82 */ /* 0x000fe20008000000 */
[----:B------:R-:W-:Y:S01]  /*4b20*/  UMOV UR44, UR15 ;  /* 0x0000000f002c7c82 */ /* 0x000fe20008000000 */
[----:B------:R-:W-:Y:S02]  /*4b30*/  UISETP.NE.AND UP3, UPT, UR17, 0x1, UPT ;  /* 0x000000011100788c */ /* 0x000fe4000bf65270 */
[----:B------:R-:W-:Y:S01]  /*4b40*/  UISETP.NE.AND UP0, UPT, UR34, 0x1, UPT ;  /* 0x000000012200788c */ /* 0x000fe2000bf05270 */
[----:B-1----:R-:W-:Y:S01]  /*4b50*/  R2UR UR7, R0 ;  /* 0x00000000000772ca */ /* 0x002fe200000e0000 */
[----:B------:R-:W-:Y:S01]  /*4b60*/  UPLOP3.LUT UP2, UPT, UPT, UPT, UPT, 0x40, 0x4 ;  /* 0x000000000004789c */ /* 0x000fe20003f4e870 */
[----:B------:R-:W-:Y:S01]  /*4b70*/  IABS R0, R3 ;  /* 0x0000000300007213 */ /* 0x000fe20000000000 */
[----:B------:R-:W1:Y:S04]  /*4b80*/  LDCU.64 UR18, c[0x0][0xc28] ;  /* 0x00018500ff1277ac */ /* 0x000e680008000a00 */
[----:B------:R-:W-:Y:S01]  /*4b90*/  IMAD.MOV R0, RZ, RZ, -R0 ;  /* 0x000000ffff007224 */ /* 0x000fe200078e0a00 */
[----:B--2---:R-:W-:Y:S01]  /*4ba0*/  R2UR UR9, R2 ;  /* 0x00000000020972ca */ /* 0x004fe200000e0000 */
[----:B------:R-:W-:Y:S01]  /*4bb0*/  IMAD.MOV.U32 R2, RZ, RZ, 0x2000 ;  /* 0x00002000ff027424 */ /* 0x000fe200078e00ff */
[----:B------:R-:W-:-:S02]  /*4bc0*/  UPRMT UR48, URZ, 0x654, UR48 ;  /* 0x00000654ff307896 */ /* 0x000fc40008000030 */
[----:B------:R-:W-:Y:S01]  /*4bd0*/  R2UR UR50, R0 ;  /* 0x00000000003272ca */ /* 0x000fe200000e0000 */
[----:B------:R-:W-:Y:S02]  /*4be0*/  UIADD3 UR5, UPT, UPT, URZ, -UR7, URZ ;  /* 0x80000007ff057290 */ /* 0x000fe4000fffe0ff */
[----:B------:R-:W-:Y:S02]  /*4bf0*/  USHF.R.U32.HI UR45, URZ, UR33, UR45 ;  /* 0x00000021ff2d7299 */ /* 0x000fe4000801162d */
[----:B------:R-:W-:Y:S02]  /*4c00*/  UIMAD UR5, UR5, UR25, URZ ;  /* 0x00000019050572a4 */ /* 0x000fe4000f8e02ff */
[----:B------:R-:W-:Y:S02]  /*4c10*/  USHF.R.U32.HI UR44, URZ, UR58, UR44 ;  /* 0x0000003aff2c7299 */ /* 0x000fe4000801162c */
[----:B------:R-:W-:Y:S02]  /*4c20*/  UIADD3 UR6, UPT, UPT, URZ, -UR9, URZ ;  /* 0x80000009ff067290 */ /* 0x000fe4000fffe0ff */
[----:B----4-:R-:W-:-:S02]  /*4c30*/  UISETP.NE.AND UP4, UPT, UR4, 0x1, UPT ;  /* 0x000000010400788c */ /* 0x010fc4000bf85270 */
[----:B------:R-:W-:Y:S02]  /*4c40*/  UIMAD UR10, UR6, UR26, URZ ;  /* 0x0000001a060a72a4 */ /* 0x000fe4000f8e02ff */
[----:B------:R-:W-:Y:S01]  /*4c50*/  UISETP.NE.AND UP3, UPT, UR57, URZ, UPT ;  /* 0x000000ff3900728c */ /* 0x000fe2000bf65270 */
[----:B------:R-:W-:Y:S01]  /*4c60*/  UMOV UR6, URZ ;  /* 0x000000ff00067c82 */ /* 0x000fe20008000000 */
[----:B------:R-:W-:Y:S02]  /*4c70*/  UIMAD.WIDE.U32 UR8, UR9, UR10, UR8 ;  /* 0x0000000a090872a5 */ /* 0x000fe4000f8e0008 */
[----:B------:R-:W-:Y:S02]  /*4c80*/  UIMAD.WIDE.U32 UR42, UR7, UR5, UR6 ;  /* 0x00000005072a72a5 */ /* 0x000fe4000f8e0006 */
[----:B------:R-:W-:Y:S02]  /*4c90*/  UISETP.NE.AND UP0, UPT, UR29, URZ, UPT ;  /* 0x000000ff1d00728c */ /* 0x000fe4000bf05270 */
[----:B------:R-:W-:-:S03]  /*4ca0*/  UISETP.NE.AND UP6, UPT, UR27, URZ, UPT ;  /* 0x000000ff1b00728c */ /* 0x000fc6000bfc5270 */
[----:B------:R-:W-:Y:S01]  /*4cb0*/  UMOV UR42, UR43 ;  /* 0x0000002b002a7c82 */ /* 0x000fe20008000000 */
[----:B-1----:R-:W-:-:S07]  /*4cc0*/  UMOV UR43, UR9 ;  /* 0x00000009002b7c82 */ /* 0x002fce0008000000 */
.L_x_74:
[----:B------:R-:W-:Y:S04]  /*4cd0*/  SHF.L.U32 R3, R9, 0x1f, RZ ;  /* 0x0000001f09037819 */ /* 0x000fe800000006ff */
[----:B-1----:R-:W1:Y:S02]  /*4ce0*/  SYNCS.PHASECHK.TRANS64.TRYWAIT P0, [UR20+0xd0], R3 ;  /* 0x0000d003ff0075a7 */ /* 0x002e640008001114 */
[----:B-1----:R-:W-:Y:S05]  /*4cf0*/  @!P0 BRA `(.L_x_64) ;  /* 0x0000005400f08947 */ /* 0x002fea0003800000 */
.L_x_159:
[----:B------:R-:W2:Y:S01]  /*4d00*/  LDS.128 R4, [UR20+0x110] ;  /* 0x00011014ff047984 */ /* 0x000ea20008000c00 */
[----:B------:R-:W-:Y:S01]  /*4d10*/  UISETP.GE.AND UP0, UPT, UR39, 0x1, UPT ;  /* 0x000000012700788c */ /* 0x000fe2000bf06270 */
[----:B------:R-:W-:Y:S01]  /*4d20*/  @!PT LDS RZ, [RZ] ;  /* 0x00000000fffff984 */ /* 0x000fe20000000800 */
[----:B------:R-:W-:Y:S01]  /*4d30*/  @!PT LDS RZ, [RZ] ;  /* 0x00000000fffff984 */ /* 0x000fe20000000800 */
[----:B------:R-:W-:Y:S01]  /*4d40*/  @!PT LDS RZ, [RZ] ;  /* 0x00000000fffff984 */ /* 0x000fe20000000800 */
[----:B------:R-:W-:Y:S01]  /*4d50*/  @!PT LDS RZ, [RZ] ;  /* 0x00000000fffff984 */ /* 0x000fe20000000800 */
[----:B------:R3:W-:Y:S06]  /*4d60*/  MEMBAR.ALL.CTA ;  /* 0x0000000000007992 */ /* 0x0007ec0000008000 */
[----:B---3--:R-:W3:Y:S02]  /*4d70*/  FENCE.VIEW.ASYNC.S ;  /* 0x00000000000073c6 */ /* 0x008ee40000000000 */
[----:B---3--:R-:W-:Y:S01]  /*4d80*/  SYNCS.ARRIVE.TRANS64.RED.A1T0 RZ, [UR48], RZ ;  /* 0x000000ffffff79a7 */ /* 0x008fe20008100430 */
[----:B--2---:R-:W-:Y:S11]  /*4d90*/  LOP3.LUT P0, RZ, R6, 0x1, RZ, 0xc0, !PT ;  /* 0x0000000106ff7812 */ /* 0x004ff6000780c0ff */
[----:B------:R-:W-:Y:S02]  /*4da0*/  @!UPT UIADD3 URZ, UPT, UPT, URZ, URZ, URZ ;  /* 0x000000fffffff290 */ /* 0x000fe4000fffe0ff */
[----:B------:R-:W-:Y:S01]  /*4db0*/  VOTEU.ANY UP3, P0 ;  /* 0x0000000000ff7886 */ /* 0x000fe20000060100 */
[----:B------:R-:W-:Y:S11]  /*4dc0*/  PLOP3.LUT P0, PT, PT, PT, UP3, 0x80, 0x8 ;  /* 0x000000000008781c */ /* 0x000ff60003f0f038 */
[----:B------:R-:W-:Y:S02]  /*4dd0*/  @!UPT UIADD3 URZ, UPT, UPT, URZ, URZ, URZ ;  /* 0x000000fffffff290 */ /* 0x000fe4000fffe0ff */
[----:B-1----:R-:W-:Y:S02]  /*4de0*/  @P0 MOV R3, R4 ;  /* 0x0000000400030202 */ /* 0x002fe40000000f00 */
[----:B------:R-:W-:Y:S02]  /*4df0*/  @P0 LOP3.LUT R0, R5, 0xffff, RZ, 0xc0, !PT ;  /* 0x0000ffff05000812 */ /* 0x000fe400078ec0ff */
[----:B------:R-:W-:Y:S02]  /*4e00*/  @P0 R2UR UR5, R3 ;  /* 0x00000000030502ca */ /* 0x000fe400000e0000 */
[----:B------:R-:W-:Y:S11]  /*4e10*/  @P0 R2UR UR4, R0 ;  /* 0x00000000000402ca */ /* 0x000ff600000e0000 */
[----:B------:R-:W-:Y:S02]  /*4e20*/  @UP3 UMOV UR16, UR5 ;  /* 0x0000000500103c82 */ /* 0x000fe40008000000 */
[----:B------:R-:W-:Y:S01]  /*4e30*/  @UP3 UMOV UR15, UR4 ;  /* 0x00000004000f3c82 */ /* 0x000fe20008000000 */
[----:B------:R-:W-:Y:S05]  /*4e40*/  BRA.U !UP0, `(.L_x_65) ;  /* 0x0000000108c07547 */ /* 0x000fea000b800000 */
[----:B------:R-:W-:Y:S02]  /*4e50*/  UIMAD.WIDE.U32 UR8, UR15, UR35, URZ ;  /* 0x000000230f0872a5 */ /* 0x000fe4000f8e00ff */
[----:B------:R-:W-:Y:S02]  /*4e60*/  UP2UR UR14, UPR, URZ, 0x4 ;  /* 0x00000004ff0e7883 */ /* 0x000fe40008000000 */
[----:B------:R-:W-:Y:S02]  /*4e70*/  UISETP.NE.AND UP2, UPT, UR34, 0x1, UPT ;  /* 0x000000012200788c */ /* 0x000fe4000bf45270 */
[----:B------:R-:W-:Y:S02]  /*4e80*/  UIMAD.WIDE.U32 UR10, UR16, UR32, URZ ;  /* 0x00000020100a72a5 */ /* 0x000fe4000f8e00ff */
[----:B------:R-:W-:Y:S02]  /*4e90*/  USEL UR4, UR40, UR44, !UP2 ;  /* 0x0000002c28047287 */ /* 0x000fe4000d000000 */
[----:B------:R-:W-:Y:S02]  /*4ea0*/  UISETP.NE.AND UP0, UPT, UR17, 0x1, UPT ;  /* 0x000000011100788c */ /* 0x000fe4000bf05270 */
[----:B------:R-:W-:Y:S02]  /*4eb0*/  UP2UR UR24, UPR, URZ, 0x2 ;  /* 0x00000002ff187883 */ /* 0x000fe40008000000 */
[----:B------:R-:W-:Y:S02]  /*4ec0*/  UISETP.NE.AND UP1, UPT, UR39, 0x1, UPT ;  /* 0x000000012700788c */ /* 0x000fe4000bf25270 */
[----:B------:R-:W-:Y:S02]  /*4ed0*/  UIMAD.WIDE.U32 UR12, UR4, UR18, URZ ;  /* 0x00000012040c72a5 */ /* 0x000fe4000f8e00ff */
[----:B------:R-:W-:Y:S01]  /*4ee0*/  USEL UR7, UR41, UR45, !UP0 ;  /* 0x0000002d29077287 */ /* 0x000fe2000c000000 */
[----:B------:R-:W-:Y:S02]  /*4ef0*/  UMOV UR5, UR9 ;  /* 0x0000000900057c82 */ /* 0x000fe40008000000 */
[----:B------:R-:W-:Y:S02]  /*4f00*/  USHF.R.U32.HI UR6, URZ, UR58, UR5 ;  /* 0x0000003aff067299 */ /* 0x000fe40008011605 */
[----:B------:R-:W-:Y:S02]  /*4f10*/  UIMAD.WIDE.U32 UR22, UR7, UR18, URZ ;  /* 0x00000012071672a5 */ /* 0x000fe4000f8e00ff */
[----:B------:R-:W-:Y:S02]  /*4f20*/  USEL UR6, UR15, UR6, !UP2 ;  /* 0x000000060f067287 */ /* 0x000fe4000d000000 */
[----:B------:R-:W-:Y:S01]  /*4f30*/  UISETP.NE.AND UP2, UPT, UR14, URZ, UPT ;  /* 0x000000ff0e00728c */ /* 0x000fe2000bf45270 */
[----:B------:R-:W-:Y:S01]  /*4f40*/  UMOV UR5, UR11 ;  /* 0x0000000b00057c82 */ /* 0x000fe20008000000 */
[----:B------:R-:W-:Y:S02]  /*4f50*/  UIMAD.WIDE.U32 UR10, UR6, UR18, URZ ;  /* 0x00000012060a72a5 */ /* 0x000fe4000f8e00ff */
[----:B------:R-:W-:Y:S03]  /*4f60*/  USHF.R.U32.HI UR8, URZ, UR33, UR5 ;  /* 0x00000021ff087299 */ /* 0x000fe60008011605 */
[----:B------:R-:W-:Y:S02]  /*4f70*/  UMOV UR5, UR13 ;  /* 0x0000000d00057c82 */ /* 0x000fe40008000000 */
[----:B------:R-:W-:Y:S03]  /*4f80*/  @UP1 USHF.R.U32.HI UR4, URZ, UR19, UR5 ;  /* 0x00000013ff041299 */ /* 0x000fe60008011605 */
[----:B------:R-:W-:Y:S01]  /*4f90*/  UMOV UR5, UR23 ;  /* 0x0000001700057c82 */ /* 0x000fe20008000000 */
[----:B------:R-:W-:Y:S02]  /*4fa0*/  UIMAD UR4, UR39, UR4, URZ ;  /* 0x00000004270472a4 */ /* 0x000fe4000f8e02ff */
[----:B------:R-:W-:Y:S02]  /*4fb0*/  @UP1 USHF.R.U32.HI UR7, URZ, UR19, UR5 ;  /* 0x00000013ff071299 */ /* 0x000fe40008011605 */
[----:B------:R-:W-:Y:S02]  /*4fc0*/  USEL UR5, UR16, UR8, !UP0 ;  /* 0x0000000810057287 */ /* 0x000fe4000c000000 */
[----:B------:R-:W-:Y:S02]  /*4fd0*/  UIMAD UR8, UR39, UR7, URZ ;  /* 0x00000007270872a4 */ /* 0x000fe4000f8e02ff */
[----:B------:R-:W-:Y:S03]  /*4fe0*/  UISETP.GE.AND UP0, UPT, UR6, UR4, UPT ;  /* 0x000000040600728c */ /* 0x000fe6000bf06270 */
[----:B------:R-:W-:Y:S01]  /*4ff0*/  UMOV UR4, UR11 ;  /* 0x0000000b00047c82 */ /* 0x000fe20008000000 */
[----:B------:R-:W-:Y:S02]  /*5000*/  UISETP.GE.OR UP0, UPT, UR5, UR8, UP0 ;  /* 0x000000080500728c */ /* 0x000fe40008706670 */
[----:B------:R-:W-:Y:S02]  /*5010*/  USHF.R.U32.HI UR4, URZ, UR19, UR4 ;  /* 0x00000013ff047299 */ /* 0x000fe40008011604 */
[----:B------:R-:W-:Y:S02]  /*5020*/  UIMAD.WIDE.U32 UR8, UR5, UR18, URZ ;  /* 0x00000012050872a5 */ /* 0x000fe4000f8e00ff */
[----:B------:R-:W-:Y:S04]  /*5030*/  USEL UR10, UR6, UR4, !UP1 ;  /* 0x00000004060a7287 */ /* 0x000fe8000c800000 */
[----:B------:R-:W-:Y:S01]  /*5040*/  UIADD3 UR11, UPT, UPT, -UR10, URZ, URZ ;  /* 0x000000ff0a0b7290 */ /* 0x000fe2000fffe1ff */
[----:B------:R-:W-:Y:S02]  /*5050*/  @!UP0 UMOV UR4, UR9 ;  /* 0x0000000900048c82 */ /* 0x000fe40008000000 */
[----:B------:R-:W-:Y:S02]  /*5060*/  @!UP0 USHF.R.U32.HI UR4, URZ, UR19, UR4 ;  /* 0x00000013ff048299 */ /* 0x000fe40008011604 */
[----:B------:R-:W-:Y:S02]  /*5070*/  UIMAD UR8, UR39, UR11, UR6 ;  /* 0x0000000b270872a4 */ /* 0x000fe4000f8e0206 */
[----:B------:R-:W-:Y:S02]  /*5080*/  @!UP0 USEL UR4, UR5, UR4, !UP1 ;  /* 0x0000000405048287 */ /* 0x000fe4000c800000 */
[----:B------:R-:W-:Y:S02]  /*5090*/  UISETP.NE.AND UP1, UPT, UR24, URZ, UPT ;  /* 0x000000ff1800728c */ /* 0x000fe4000bf25270 */
[----:B------:R-:W-:Y:S02]  /*50a0*/  @!UP0 UIMAD UR8, UR7, UR8, UR4 ;  /* 0x00000008070882a4 */ /* 0x000fe4000f8e0204 */
[----:B------:R-:W-:Y:S02]  /*50b0*/  @!UP0 UIADD3 UR9, UPT, UPT, UR10, -UR4, URZ ;  /* 0x800000040a098290 */ /* 0x000fe4000fffe0ff */
[----:B------:R-:W-:Y:S02]  /*50c0*/  UIADD3 UR4, UPT, UPT, -UR5, URZ, URZ ;  /* 0x000000ff05047290 */ /* 0x000fe4000fffe1ff */
[----:B------:R-:W-:Y:S02]  /*50d0*/  UIADD3 UR7, UPT, UPT, -UR6, URZ, URZ ;  /* 0x000000ff06077290 */ /* 0x000fe4000fffe1ff */
[----:B------:R-:W-:Y:S02]  /*50e0*/  @!UP0 UIMAD UR6, UR9, UR39, UR5 ;  /* 0x00000027090682a4 */ /* 0x000fe4000f8e0205 */
[----:B------:R-:W-:Y:S02]  /*50f0*/  UIMAD UR16, UR17, UR4, UR16 ;  /* 0x00000004111072a4 */ /* 0x000fe4000f8e0210 */
[----:B------:R-:W-:Y:S01]  /*5100*/  UIMAD UR15, UR34, UR7, UR15 ;  /* 0x00000007220f72a4 */ /* 0x000fe2000f8e020f */
[----:B------:R-:W-:Y:S02]  /*5110*/  @!UP0 UMOV UR5, UR8 ;  /* 0x0000000800058c82 */ /* 0x000fe40008000000 */
[----:B------:R-:W-:Y:S02]  /*5120*/  UIMAD UR16, UR5, UR17, UR16 ;  /* 0x00000011051072a4 */ /* 0x000fe4000f8e0210 */
[----:B------:R-:W-:Y:S11]  /*5130*/  UIMAD UR15, UR6, UR34, UR15 ;  /* 0x00000022060f72a4 */ /* 0x000ff6000f8e020f */
[----:B------:R-:W-:Y:S01]  /*5140*/  @!UPT UIADD3 URZ, UPT, UPT, URZ, URZ, URZ ;  /* 0x000000fffffff290 */ /* 0x000fe2000fffe0ff */
.L_x_65:
[----:B------:R-:W1:Y:S01]  /*5150*/  @!UP4 LDCU.128 UR8, c[0x0][0xc10] ;  /* 0x00018200ff08c7ac */ /* 0x000e620008000c00 */
[----:B------:R-:W-:Y:S04]  /*5160*/  MOV R0, UR21 ;  /* 0x0000001500007c02 */ /* 0x000fe80008000f00 */
[----:B------:R-:W-:Y:S01]  /*5170*/  IABS R0, R0 ;  /* 0x0000000000007213 */ /* 0x000fe20000000000 */
[----:B------:R-:W2:Y:S01]  /*5180*/  @!UP4 LDCU UR5, c[0x0][0xc0c] ;  /* 0x00018180ff05c7ac */ /* 0x000ea20008000800 */
[----:B-1----:R-:W-:Y:S07]  /*5190*/  UIMAD.WIDE.U32 UR6, UR16, UR8, URZ ;  /* 0x00000008100672a5 */ /* 0x002fee000f8e00ff */
[----:B------:R-:W-:Y:S01]  /*51a0*/  @!UP4 UMOV UR4, UR7 ;  /* 0x000000070004cc82 */ /* 0x000fe20008000000 */
[----:B--2---:R-:W-:Y:S02]  /*51b0*/  @!UP4 UISETP.NE.AND UP0, UPT, UR5, 0x1, UPT ;  /* 0x000000010500c88c */ /* 0x004fe4000bf05270 */
[----:B------:R-:W-:Y:S02]  /*51c0*/  @!UP4 USHF.R.U32.HI UR4, URZ, UR9, UR4 ;  /* 0x00000009ff04c299 */ /* 0x000fe40008011604 */
[----:B------:R-:W-:Y:S02]  /*51d0*/  UIMAD.WIDE.U32 UR6, UR15, UR11, URZ ;  /* 0x0000000b0f0672a5 */ /* 0x000fe4000f8e00ff */
[----:B------:R-:W-:Y:S02]  /*51e0*/  @!UP4 USEL UR8, UR16, UR4, !UP0 ;  /* 0x000000041008c287 */ /* 0x000fe4000c000000 */
[----:B------:R-:W-:Y:S03]  /*51f0*/  @!UP4 UISETP.NE.AND UP0, UPT, UR10, 0x1, UPT ;  /* 0x000000010a00c88c */ /* 0x000fe6000bf05270 */
[----:B------:R-:W-:Y:S02]  /*5200*/  @!UP4 UMOV UR6, UR7 ;  /* 0x000000070006cc82 */ /* 0x000fe40008000000 */
[----:B------:R-:W1:Y:S02]  /*5210*/  @!UP4 LDCU UR4, c[0x0][0xc20] ;  /* 0x00018400ff04c7ac */ /* 0x000e640008000800 */
[----:B-1----:R-:W-:Y:S04]  /*5220*/  @!UP4 USHF.R.U32.HI UR6, URZ, UR4, UR6 ;  /* 0x00000004ff06c299 */ /* 0x002fe80008011606 */
[----:B------:R-:W-:Y:S04]  /*5230*/  @!UP4 USEL UR6, UR15, UR6, !UP0 ;  /* 0x000000060f06c287 */ /* 0x000fe8000c000000 */
[----:B------:R-:W-:Y:S02]  /*5240*/  @!UP4 UIADD3 UR4, UPT, UPT, -UR8, UR6, URZ ;  /* 0x000000060804c290 */ /* 0x000fe4000fffe1ff */
[----:B------:R-:W-:Y:S02]  /*5250*/  @!UP4 UIADD3 UR6, UPT, UPT, UR8, -UR6, URZ ;  /* 0x800000060806c290 */ /* 0x000fe4000fffe0ff */
[----:B------:R-:W-:Y:S02]  /*5260*/  @!UP4 UIMAD UR16, UR4, UR5, UR16 ;  /* 0x000000050410c2a4 */ /* 0x000fe4000f8e0210 */
[----:B------:R-:W-:Y:S01]  /*5270*/  @!UP4 UIMAD UR15, UR6, UR10, UR15 ;  /* 0x0000000a060fc2a4 */ /* 0x000fe2000f8e020f */
[----:B------:R-:W-:Y:S11]  /*5280*/  BRA.U UP2, `(.L_x_66) ;  /* 0x0000000102107547 */ /* 0x000ff6000b800000 */
[----:B------:R-:W-:Y:S04]  /*5290*/  MOV R8, UR56 ;  /* 0x0000003800087c02 */ /* 0x000fe80008000f00 */
[----:B------:R-:W-:Y:S04]  /*52a0*/  SHF.L.U32 R8, R8, 0x1f, RZ ;  /* 0x0000001f08087819 */ /* 0x000fe800000006ff */
[----:B------:R-:W1:Y:S02]  /*52b0*/  SYNCS.PHASECHK.TRANS64.TRYWAIT P1, [UR20+0xc8], R8 ;  /* 0x0000c808ff0075a7 */ /* 0x000e640008021114 */
[----:B-1----:R-:W-:Y:S05]  /*52c0*/  @!P1 BRA `(.L_x_67) ;  /* 0x0000005000949947 */ /* 0x002fea0003800000 */
.L_x_66:
[----:B------:R-:W-:Y:S01]  /*52d0*/  UISETP.NE.AND UP2, UPT, UR57, URZ, UPT ;  /* 0x000000ff3900728c */ /* 0x000fe2000bf45270 */
[----:B------:R-:W-:Y:S01]  /*52e0*/  R2UR UR4, R0 ;  /* 0x00000000000472ca */ /* 0x000fe200000e0000 */
[----:B------:R-:W-:Y:S01]  /*52f0*/  USHF.L.U32 UR11, UR28, 0x7, URZ ;  /* 0x000000071c0b7899 */ /* 0x000fe200080006ff */
[----:B-1----:R-:W-:Y:S05]  /*5300*/  IMAD.U32 R8, RZ, RZ, UR29 ;  /* 0x0000001dff087e24 */ /* 0x002fea000f8e00ff */
[----:B------:R-:W-:Y:S04]  /*5310*/  IABS R8, R8 ;  /* 0x0000000800087213 */ /* 0x000fe80000000000 */
[----:B------:R-:W1:Y:S02]  /*5320*/  I2F.RP R12, R8 ;  /* 0x00000008000c7306 */ /* 0x000e640000209400 */
[----:B------:R-:W-:Y:S07]  /*5330*/  UIMAD.WIDE.U32 UR6, UR43, UR4, URZ ;  /* 0x000000042b0672a5 */ /* 0x000fee000f8e00ff */
[----:B------:R-:W-:Y:S02]  /*5340*/  UMOV UR12, UR7 ;  /* 0x00000007000c7c82 */ /* 0x000fe40008000000 */
[----:B------:R-:W-:Y:S04]  /*5350*/  UIMAD UR4, UR12, UR50, UR4 ;  /* 0x000000320c0472a4 */ /* 0x000fe8000f8e0204 */
[----:B------:R-:W-:Y:S01]  /*5360*/  UISETP.GT.U32.AND UP0, UPT, UR26, UR4, UPT ;  /* 0x000000041a00728c */ /* 0x000fe2000bf04070 */
[----:B-1----:R-:W1:Y:S10]  /*5370*/  MUFU.RCP R12, R12 ;  /* 0x0000000c000c7308 */ /* 0x002e740000001000 */
[----:B------:R-:W-:Y:S02]  /*5380*/  @!UP0 UIADD3 UR4, UPT, UPT, UR4, -UR26, URZ ;  /* 0x8000001a04048290 */ /* 0x000fe4000fffe0ff */
[----:B------:R-:W-:Y:S02]  /*5390*/  @!UP0 UIADD3 UR12, UPT, UPT, UR12, 0x1, URZ ;  /* 0x000000010c0c8890 */ /* 0x000fe4000fffe0ff */
[----:B------:R-:W-:Y:S02]  /*53a0*/  UISETP.GE.U32.AND UP0, UPT, UR4, UR26, UPT ;  /* 0x0000001a0400728c */ /* 0x000fe4000bf06070 */
[----:B------:R-:W-:Y:S01]  /*53b0*/  ULOP3.LUT UR4, UR21, UR27, URZ, 0x3c, !UPT ;  /* 0x0000001b15047292 */ /* 0x000fe2000f8e3cff */
[----:B-1----:R-:W-:Y:S04]  /*53c0*/  VIADD R12, R12, 0xffffffe ;  /* 0x0ffffffe0c0c7836 */ /* 0x002fe80000000000 */
[----:B------:R-:W1:Y:S04]  /*53d0*/  F2I.FTZ.U32.TRUNC.NTZ R13, R12 ;  /* 0x0000000c000d7305 */ /* 0x000e68000021f000 */
[----:B------:R-:W-:Y:S02]  /*53e0*/  @UP0 UIADD3 UR12, UPT, UPT, UR12, 0x1, URZ ;  /* 0x000000010c0c0890 */ /* 0x000fe4000fffe0ff */
[----:B------:R-:W-:Y:S01]  /*53f0*/  UISETP.GE.AND UP0, UPT, UR4, URZ, UPT ;  /* 0x000000ff0400728c */ /* 0x000fe2000bf06270 */
[----:B-1----:R-:W-:Y:S01]  /*5400*/  IADD3 R3, PT, PT, RZ, -R13, RZ ;  /* 0x8000000dff037210 */ /* 0x002fe20007ffe0ff */
[----:B------:R-:W-:Y:S09]  /*5410*/  IMAD.MOV.U32 R12, RZ, RZ, RZ ;  /* 0x000000ffff0c7224 */ /* 0x000ff200078e00ff */
[----:B------:R-:W-:Y:S02]  /*5420*/  @!UP0 UIADD3 UR12, UPT, UPT, -UR12, URZ, URZ ;  /* 0x000000ff0c0c8290 */ /* 0x000fe4000fffe1ff */
[----:B------:R-:W-:Y:S01]  /*5430*/  @!UP6 ULOP3.LUT UR12, URZ, UR27, URZ, 0x33, !UPT ;  /* 0x0000001bff0ce292 */ /* 0x000fe2000f8e33ff */
[----:B------:R-:W-:Y:S04]  /*5440*/  IMAD R3, R3, R8, RZ ;  /* 0x0000000803037224 */ /* 0x000fe800078e02ff */
[----:B------:R-:W-:Y:S04]  /*5450*/  IMAD.HI.U32 R13, R13, R3, R12 ;  /* 0x000000030d0d7227 */ /* 0x000fe800078e000c */
[----:B------:R-:W-:Y:S05]  /*5460*/  IMAD.U32 R0, RZ, RZ, UR12 ;  /* 0x0000000cff007e24 */ /* 0x000fea000f8e00ff */
[----:B------:R-:W-:Y:S04]  /*5470*/  IABS R0, R0 ;  /* 0x0000000000007213 */ /* 0x000fe80000000000 */
[----:B------:R-:W-:Y:S11]  /*5480*/  R2UR UR4, R0 ;  /* 0x00000000000472ca */ /* 0x000ff600000e0000 */
[----:B------:R-:W-:Y:S02]  /*5490*/  @!UPT UIADD3 URZ, UPT, UPT, URZ, URZ, URZ ;  /* 0x000000fffffff290 */ /* 0x000fe4000fffe0ff */
[----:B------:R-:W-:Y:S07]  /*54a0*/  UIMAD.WIDE.U32 UR6, UR42, UR4, URZ ;  /* 0x000000042a0672a5 */ /* 0x000fee000f8e00ff */
[----:B------:R-:W-:Y:S02]  /*54b0*/  UMOV UR13, UR7 ;  /* 0x00000007000d7c82 */ /* 0x000fe40008000000 */
[----:B------:R-:W-:Y:S04]  /*54c0*/  UIADD3 UR5, UPT, UPT, -UR13, URZ, URZ ;  /* 0x000000ff0d057290 */ /* 0x000fe8000fffe1ff */
[----:B------:R-:W-:Y:S04]  /*54d0*/  UIMAD UR4, UR25, UR5, UR4 ;  /* 0x00000005190472a4 */ /* 0x000fe8000f8e0204 */
[----:B------:R-:W-:Y:S11]  /*54e0*/  UISETP.GT.U32.AND UP0, UPT, UR25, UR4, UPT ;  /* 0x000000041900728c */ /* 0x000ff6000bf04070 */
[----:B------:R-:W-:Y:S02]  /*54f0*/  @!UP0 UIADD3 UR4, UPT, UPT, UR4, -UR25, URZ ;  /* 0x8000001904048290 */ /* 0x000fe4000fffe0ff */
[----:B------:R-:W-:Y:S02]  /*5500*/  @!UP0 UIADD3 UR13, UPT, UPT, UR13, 0x1, URZ ;  /* 0x000000010d0d8890 */ /* 0x000fe4000fffe0ff */
[----:B------:R-:W-:Y:S02]  /*5510*/  UISETP.GE.U32.AND UP0, UPT, UR4, UR25, UPT ;  /* 0x000000190400728c */ /* 0x000fe4000bf06070 */
[----:B------:R-:W-:Y:S09]  /*5520*/  ULOP3.LUT UR4, UR12, UR57, URZ, 0x3c, !UPT ;  /* 0x000000390c047292 */ /* 0x000ff2000f8e3cff */
[----:B------:R-:W-:Y:S02]  /*5530*/  @UP0 UIADD3 UR13, UPT, UPT, UR13, 0x1, URZ ;  /* 0x000000010d0d0890 */ /* 0x000fe4000fffe0ff */
[----:B------:R-:W-:Y:S11]  /*5540*/  UISETP.GE.AND UP0, UPT, UR4, URZ, UPT ;  /* 0x000000ff0400728c */ /* 0x000ff6000bf06270 */
[----:B------:R-:W-:Y:S02]  /*5550*/  @!UP0 UIADD3 UR13, UPT, UPT, -UR13, URZ, URZ ;  /* 0x000000ff0d0d8290 */ /* 0x000fe4000fffe1ff */
[----:B------:R-:W-:Y:S02]  /*5560*/  @!UP2 ULOP3.LUT UR13, URZ, UR57, URZ, 0x33, !UPT ;  /* 0x00000039ff0da292 */ /* 0x000fe4000f8e33ff */
[----:B------:R-:W-:Y:S02]  /*5570*/  UISETP.NE.AND UP2, UPT, UR29, URZ, UPT ;  /* 0x000000ff1d00728c */ /* 0x000fe4000bf45270 */
[----:B------:R-:W-:Y:S02]  /*5580*/  ULOP3.LUT UR4, UR13, UR29, URZ, 0x3c, !UPT ;  /* 0x0000001d0d047292 */ /* 0x000fe4000f8e3cff */
[----:B------:R-:W-:Y:S01]  /*5590*/  UIADD3 UR5, UPT, UPT, -UR13, URZ, URZ ;  /* 0x000000ff0d057290 */ /* 0x000fe2000fffe1ff */
[----:B------:R-:W-:Y:S01]  /*55a0*/  IMAD.U32 R0, RZ, RZ, UR13 ;  /* 0x0000000dff007e24 */ /* 0x000fe2000f8e00ff */
[----:B------:R-:W-:Y:S02]  /*55b0*/  UISETP.GE.AND UP0, UPT, UR4, URZ, UPT ;  /* 0x000000ff0400728c */ /* 0x000fe4000bf06270 */
[----:B------:R-:W-:Y:S02]  /*55c0*/  UIADD3 UR4, UPT, UPT, -UR12, URZ, URZ ;  /* 0x000000ff0c047290 */ /* 0x000fe4000fffe1ff */
[----:B------:R-:W-:Y:S01]  /*55d0*/  IABS R0, R0 ;  /* 0x0000000000007213 */ /* 0x000fe20000000000 */
[----:B------:R-:W-:Y:S02]  /*55e0*/  UIMAD UR12, UR57, UR5, UR12 ;  /* 0x00000005390c72a4 */ /* 0x000fe4000f8e020c */
[----:B------:R-:W-:Y:S02]  /*55f0*/  UIMAD UR4, UR27, UR4, UR21 ;  /* 0x000000041b0472a4 */ /* 0x000fe4000f8e0215 */
[----:B------:R-:W-:Y:S02]  /*5600*/  IMAD.HI.U32 R13, R13, R0, RZ ;  /* 0x000000000d0d7227 */ /* 0x000fe400078e00ff */
[----:B------:R-:W-:Y:S03]  /*5610*/  USHF.L.U32 UR4, UR4, 0x6, URZ ;  /* 0x0000000604047899 */ /* 0x000fe600080006ff */
[C---:B------:R-:W-:Y:S05]  /*5620*/  IADD3 R3, PT, PT, -R13.reuse, RZ, RZ ;  /* 0x000000ff0d037210 */ /* 0x040fea0007ffe1ff */
[C---:B------:R-:W-:Y:S05]  /*5630*/  IMAD R0, R8.reuse, R3, R0 ;  /* 0x0000000308007224 */ /* 0x040fea00078e0200 */
[----:B------:R-:W-:Y:S11]  /*5640*/  ISETP.GT.U32.AND P1, PT, R8, R0, PT ;  /* 0x000000000800720c */ /* 0x000ff60003f24070 */
[----:B------:R-:W-:Y:S02]  /*5650*/  @!UPT UIADD3 URZ, UPT, UPT, URZ, URZ, URZ ;  /* 0x000000fffffff290 */ /* 0x000fe4000fffe0ff */
[----:B------:R-:W-:Y:S02]  /*5660*/  @!P1 IMAD.IADD R0, R0, 0x1, -R8 ;  /* 0x0000000100009824 */ /* 0x000fe400078e0a08 */
[----:B------:R-:W-:Y:S01]  /*5670*/  @!P1 VIADD R13, R13, 0x1 ;  /* 0x000000010d0d9836 */ /* 0x000fe20000000000 */
[----:B------:R-:W-:Y:S02]  /*5680*/  ISETP.NE.U32.AND P1, PT, RZ, UR30, PT ;  /* 0x0000001eff007c0c */ /* 0x000fe4000bf25070 */
[----:B------:R-:W-:Y:S02]  /*5690*/  ISETP.GE.U32.AND P2, PT, R0, R8, PT ;  /* 0x000000080000720c */ /* 0x000fe40003f46070 */
[----:B------:R-:W-:Y:S02]  /*56a0*/  ISETP.NE.AND.EX P1, PT, RZ, UR31, PT, P1 ;  /* 0x0000001fff007c0c */ /* 0x000fe4000bf25310 */
[----:B------:R-:W-:Y:S09]  /*56b0*/  SHF.L.U32 R8, R10, 0x1f, RZ ;  /* 0x0000001f0a087819 */ /* 0x000ff200000006ff */
[----:B------:R-:W-:Y:S04]  /*56c0*/  @P2 IADD3 R13, PT, PT, R13, 0x1, RZ ;  /* 0x000000010d0d2810 */ /* 0x000fe80007ffe0ff */
[----:B------:R-:W-:Y:S11]  /*56d0*/  R2UR UR14, R13 ;  /* 0x000000000d0e72ca */ /* 0x000ff600000e0000 */
[----:B------:R-:W-:Y:S02]  /*56e0*/  @!UPT UIADD3 URZ, UPT, UPT, URZ, URZ, URZ ;  /* 0x000000fffffff290 */ /* 0x000fe4000fffe0ff */
[----:B------:R-:W-:Y:S02]  /*56f0*/  @!UP0 UIADD3 UR14, UPT, UPT, -UR14, URZ, URZ ;  /* 0x000000ff0e0e8290 */ /* 0x000fe4000fffe1ff */
[----:B------:R-:W-:Y:S04]  /*5700*/  @!UP2 ULOP3.LUT UR14, URZ, UR29, URZ, 0x33, !UPT ;  /* 0x0000001dff0ea292 */ /* 0x000fe8000f8e33ff */
[----:B------:R-:W-:Y:S04]  /*5710*/  UIADD3 UR6, UPT, UPT, -UR14, URZ, URZ ;  /* 0x000000ff0e067290 */ /* 0x000fe8000fffe1ff */
[----:B------:R-:W-:Y:S01]  /*5720*/  UIMAD UR13, UR29, UR6, UR13 ;  /* 0x000000061d0d72a4 */ /* 0x000fe2000f8e020d */
[----:B------:R-:W-:Y:S11]  /*5730*/  BRA.U !UP5, `(.L_x_68) ;  /* 0x000000010d387547 */ /* 0x000ff6000b800000 */
[----:B------:R-:W-:Y:S01]  /*5740*/  UISETP.NE.AND UP1, UPT, UR55, URZ, UPT ;  /* 0x000000ff3700728c */ /* 0x000fe2000bf25270 */
[----:B------:R-:W-:Y:S01]  /*5750*/  HFMA2 R0, -RZ, RZ, 0, 5.9604644775390625e-08 ;  /* 0x00000001ff007431 */ /* 0x000fe200000001ff */
[----:B------:R-:W1:Y:S01]  /*5760*/  LDCU.64 UR8, c[0x0][0x358] ;  /* 0x00006b00ff0877ac */ /* 0x000e620008000a00 */
[----:B------:R-:W-:Y:S03]  /*5770*/  IMAD.MOV.U32 R61, RZ, RZ, 0x1 ;  /* 0x00000001ff3d7424 */ /* 0x000fe600078e00ff */
[----:B------:R-:W-:Y:S05]  /*5780*/  PLOP3.LUT P2, PT, PT, PT, UP1, 0x80, 0x8 ;  /* 0x000000000008781c */ /* 0x000fea0003f4f018 */
[----:B------:R-:W2:Y:S01]  /*5790*/  @UP1 LDCU.64 UR6, c[0x0][0x988] ;  /* 0x00013100ff0617ac */ /* 0x000ea20008000a00 */
[----:B------:R-:W-:Y:S07]  /*57a0*/  @UP1 UIMAD UR5, UR49, UR30, URZ ;  /* 0x0000001e310512a4 */ /* 0x000fee000f8e02ff */
[----:B------:R-:W-:Y:S01]  /*57b0*/  @!P2 PRMT R61, R0, 0x7610, R61 ;  /* 0x00007610003da816 */ /* 0x000fe2000000003d */
[----:B--2---:R-:W-:Y:S03]  /*57c0*/  @UP1 UIMAD.WIDE UR6, UR5, 0x4, UR6 ;  /* 0x00000004050618a5 */ /* 0x004fe6000f8e0206 */
[----:B------:R-:W2:Y:S03]  /*57d0*/  @!UP1 LDCU UR5, c[0x0][0x980] ;  /* 0x00013000ff0597ac */ /* 0x000ea60008000800 */
[----:B------:R-:W-:Y:S01]  /*57e0*/  IMAD.U32 R12, RZ, RZ, UR6 ;  /* 0x00000006ff0c7e24 */ /* 0x000fe2000f8e00ff */
[----:B------:R-:W-:Y:S05]  /*57f0*/  MOV R13, UR7 ;  /* 0x00000007000d7c02 */ /* 0x000fea0008000f00 */
[----:B-1---5:R1:W5:Y:S02]  /*5800*/  @P2 LDG.E R27, desc[UR8][R12.64] ;  /* 0x000000080c1b2981 */ /* 0x022364000c1e1900 */
[----:B-12---:R-:W-:Y:S07]  /*5810*/  @!P2 IMAD.U32 R27, RZ, RZ, UR5 ;  /* 0x00000005ff1bae24 */ /* 0x006fee000f8e00ff */
.L_x_68:
[----:B-----5:R-:W-:Y:S01]  /*5820*/  @!P1 FSETP.EQ.AND P3, PT, R27, RZ, PT ;  /* 0x000000ff1b00920b */ /* 0x020fe20003f62000 */
[----:B------:R-:W-:Y:S01]  /*5830*/  @!UPT UIADD3 URZ, UPT, UPT, URZ, URZ, URZ ;  /* 0x000000fffffff290 */ /* 0x000fe2000fffe0ff */
[----:B------:R-:W-:Y:S11]  /*5840*/  @!P1 BRA `(.L_x_69) ;  /* 0x0000000000149947 */ /* 0x000ff60003800000 */
[----:B------:R-:W-:Y:S02]  /*5850*/  LOP3.LUT P1, RZ, R61, 0xff, RZ, 0xc0, !PT ;  /* 0x000000ff3dff7812 */ /* 0x000fe4000782c0ff */
[----:B------:R-:W-:Y:S04]  /*5860*/  PLOP3.LUT P3, PT, PT, PT, UP1, 0x80, 0x8 ;  /* 0x000000000008781c */ /* 0x000fe80003f6f018 */
[----:B------:R-:W-:Y:S07]  /*5870*/  PLOP3.LUT P3, PT, P3, PT, PT, 0x8, 0x80 ;  /* 0x000000000080781c */ /* 0x000fee0001f6e170 */
[----:B------:R-:W-:Y:S11]  /*5880*/  @P1 FSETP.EQ.AND P3, PT, R27, RZ, PT ;  /* 0x000000ff1b00120b */ /* 0x000ff60003f62000 */
[----:B------:R-:W-:Y:S02]  /*5890*/  @!UPT UIADD3 URZ, UPT, UPT, URZ, URZ, URZ ;  /* 0x000000fffffff290 */ /* 0x000fe4000fffe0ff */
.L_x_69:
[----:B------:R-:W1:Y:S01]  /*58a0*/  SYNCS.PHASECHK.TRANS64.TRYWAIT P1, [UR20+0xa0], R8 ;  /* 0x0000a008ff0075a7 */ /* 0x000e620008021114 */
[----:B------:R-:W-:Y:S04]  /*58b0*/  ELECT P2, URZ, PT ;  /* 0x0000000000ff782f */ /* 0x000fe80003840000 */
[----:B------:R-:W-:Y:S01]  /*58c0*/  PLOP3.LUT P2, PT, P3, P2, PT, 0xf2, 0x2f ;  /* 0x00000000002f781c */ /* 0x000fe20001f45e72 */
[----:B------:R-:W-:Y:S01]  /*58d0*/  @!UPT UIADD3 URZ, UPT, UPT, URZ, URZ, URZ ;  /* 0x000000fffffff290 */ /* 0x000fe2000fffe0ff */
[----:B-1----:R-:W-:Y:S11]  /*58e0*/  @!P1 BRA `(.L_x_70) ;  /* 0x0000004c00249947 */ /* 0x002ff60003800000 */
.L_x_162:
[----:B------:R-:W-:Y:S01]  /*58f0*/  @!P2 IADD3 R3, P1, PT, R14, 0x680, RZ ;  /* 0x000006800e03a810 */ /* 0x000fe20007f3e0ff */
[----:B------:R-:W-:Y:S01]  /*5900*/  VOTEU.ALL UP0, P2 ;  /* 0x0000000000ff7886 */ /* 0x000fe20001000000 */
[----:B------:R-:W-:Y:S01]  /*5910*/  UMOV UR22, 0x0 ;  /* 0x0000000000167882 */ /* 0x000fe20000000000 */
[----:B------:R-:W-:Y:S01]  /*5920*/  UMOV UR23, 0x10000000 ;  /* 0x1000000000177882 */ /* 0x000fe20000000000 */
[----:B------:R-:W-:Y:S01]  /*5930*/  @!P2 R2UR UR6, R3 ;  /* 0x000000000306a2ca */ /* 0x000fe200000e0000 */
[----:B-1----:R-:W-:Y:S01]  /*5940*/  @!P2 IMAD.X R0, RZ, RZ, R15, P1 ;  /* 0x000000ffff00a224 */ /* 0x002fe200008e060f */
[----:B------:R-:W-:Y:S01]  /*5950*/  @!UP0 UIADD3 UR8, UPT, UPT, UR20, 0x200, URZ ;  /* 0x0000020014088890 */ /* 0x000fe2000fffe0ff */
[----:B------:R-:W-:Y:S03]  /*5960*/  VOTEU.ALL UP0, P2 ;  /* 0x0000000000ff7886 */ /* 0x000fe60001000000 */
[----:B------:R-:W-:Y:S01]  /*5970*/  @!P2 R2UR UR5, R0 ;  /* 0x000000000005a2ca */ /* 0x000fe200000e0000 */
[----:B------:R-:W-:Y:S01]  /*5980*/  @!P2 IMAD.MOV.U32 R0, RZ, RZ, 0x2000 ;  /* 0x00002000ff00a424 */ /* 0x000fe200078e00ff */
[----:B------:R-:W-:Y:S01]  /*5990*/  @!UP0 UMOV UR9, UR38 ;  /* 0x0000002600098c82 */ /* 0x000fe20008000000 */
[----:B------:R-:W-:Y:S04]  /*59a0*/  @!UP0 UMOV UR10, UR4 ;  /* 0x00000004000a8c82 */ /* 0x000fe80008000000 */
[----:B------:R-:W-:Y:S05]  /*59b0*/  IMAD.U32 R12, RZ, RZ, UR6 ;  /* 0x00000006ff0c7e24 */ /* 0x000fea000f8e00ff */
[----:B------:R-:W-:Y:S01]  /*59c0*/  @!P2 R2UR UR6, R12 ;  /* 0x000000000c06a2ca */ /* 0x000fe200000e0000 */
[----:B------:R-:W-:Y:S05]  /*59d0*/  IMAD.U32 R13, RZ, RZ, UR5 ;  /* 0x00000005ff0d7e24 */ /* 0x000fea000f8e00ff */
[----:B------:R-:W-:Y:S11]  /*59e0*/  @!P2 R2UR UR7, R13 ;  /* 0x000000000d07a2ca */ /* 0x000ff600000e0000 */
[----:B------:R-:W-:Y:S02]  /*59f0*/  @!UPT UIADD3 URZ, UPT, UPT, URZ, URZ, URZ ;  /* 0x000000fffffff290 */ /* 0x000fe4000fffe0ff */
[----:B------:R1:W-:Y:S01]  /*5a00*/  @!UP0 UTMALDG.5D [UR8], [UR6], desc[UR22] ;  /* 0x00001608060085b4 */ /* 0x0003e20008021000 */
[----:B------:R1:W-:Y:S01]  /*5a10*/  @!P2 SYNCS.ARRIVE.TRANS64.RED.A0TR RZ, [UR20+0x80], R0 ;  /* 0x00008000ffffa9a7 */ /* 0x0003e20008300414 */
[----:B------:R-:W-:Y:S01]  /*5a20*/  SYNCS.ARRIVE.TRANS64.RED.A1T0 RZ, [UR54], RZ ;  /* 0x000000ffffff79a7 */ /* 0x000fe20008100436 */
[----:B------:R-:W2:Y:S02]  /*5a30*/  SYNCS.PHASECHK.TRANS64.TRYWAIT P1, [UR20+0xa8], R8 ;  /* 0x0000a808ff0075a7 */ /* 0x000ea40008021114 */
[----:B-12---:R-:W-:Y:S05]  /*5a40*/  @!P1 BRA `(.L_x_71) ;  /* 0x0000004800e49947 */ /* 0x006fea0003800000 */
.L_x_164:
[----:B------:R-:W-:Y:S01]  /*5a50*/  @!P2 IADD3 R3, P1, PT, R14, 0x680, RZ ;  /* 0x000006800e03a810 */ /* 0x000fe20007f3e0ff */
[----:B------:R-:W-:Y:S01]  /*5a60*/  VOTEU.ALL UP0, P2 ;  /* 0x0000000000ff7886 */ /* 0x000fe20001000000 */
[----:B------:R-:W-:Y:S01]  /*5a70*/  UMOV UR22, 0x0 ;  /* 0x0000000000167882 */ /* 0x000fe20000000000 */
[----:B------:R-:W-:Y:S01]  /*5a80*/  UMOV UR23, 0x10000000 ;  /* 0x1000000000177882 */ /* 0x000fe20000000000 */
[----:B------:R-:W-:Y:S01]  /*5a90*/  @!P2 R2UR UR6, R3 ;  /* 0x000000000306a2ca */ /* 0x000fe200000e0000 */
[----:B-1----:R-:W-:Y:S01]  /*5aa0*/  @!P2 IMAD.X R0, RZ, RZ, R15, P1 ;  /* 0x000000ffff00a224 */ /* 0x002fe200008e060f */
[----:B------:R-:W-:Y:S02]  /*5ab0*/  @!UP0 UIADD3 UR8, UPT, UPT, UR20, 0x2200, URZ ;  /* 0x0000220014088890 */ /* 0x000fe4000fffe0ff */
[----:B------:R-:W-:Y:S02]  /*5ac0*/  @!UP0 UIADD3 UR10, UPT, UPT, UR4, 0x10, URZ ;  /* 0x00000010040a8890 */ /* 0x000fe4000fffe0ff */
[----:B------:R-:W-:Y:S01]  /*5ad0*/  @!P2 R2UR UR5, R0 ;  /* 0x000000000005a2ca */ /* 0x000fe200000e0000 */
[----:B------:R-:W-:Y:S01]  /*5ae0*/  VOTEU.ALL UP0, P2 ;  /* 0x0000000000ff7886 */ /* 0x000fe20001000000 */
[----:B------:R-:W-:Y:S04]  /*5af0*/  @!P2 IMAD.MOV.U32 R0, RZ, RZ, 0x2000 ;  /* 0x00002000ff00a424 */ /* 0x000fe800078e00ff */
[----:B------:R-:W-:Y:S01]  /*5b00*/  @!UP0 UMOV UR9, UR37 ;  /* 0x0000002500098c82 */ /* 0x000fe20008000000 */
        /* <DEDUP_REMOVED lines=10> */
.L_x_166:
[----:B------:R-:W-:Y:S01]  /*5bb0*/  @!P2 IADD3 R3, P1, PT, R14, 0x680, RZ ;  /* 0x000006800e03a810 */ /* 0x000fe20007f3e0ff */
[----:B------:R-:W-:Y:S01]  /*5bc0*/  VOTEU.ALL UP0, P2 ;  /* 0x0000000000ff7886 */ /* 0x000fe20001000000 */
[----:B------:R-:W-:Y:S01]  /*5bd0*/  UMOV UR22, 0x0 ;  /* 0x0000000000167882 */ /* 0x000fe20000000000 */
[----:B------:R-:W-:Y:S01]  /*5be0*/  UMOV UR23, 0x10000000 ;  /* 0x1000000000177882 */ /* 0x000fe20000000000 */
[----:B------:R-:W-:Y:S01]  /*5bf0*/  @!P2 R2UR UR6, R3 ;  /* 0x000000000306a2ca */ /* 0x000fe200000e0000 */
[----:B-1----:R-:W-:Y:S01]  /*5c00*/  @!P2 IMAD.X R0, RZ, RZ, R15, P1 ;  /* 0x000000ffff00a224 */ /* 0x002fe200008e060f */
[----:B------:R-:W-:Y:S01]  /*5c10*/  @!UP0 UIADD3 UR8, UPT, UPT, UR20, 0x4200, URZ ;  /* 0x0000420014088890 */ /* 0x000fe2000fffe0ff */
[----:B------:R-:W-:Y:S01]  /*5c20*/  @P0 SHF.R.U32.HI R4, RZ, 0x10, R5 ;  /* 0x00000010ff040819 */ /* 0x000fe20000011605 */
[----:B------:R-:W-:Y:S02]  /*5c30*/  @!UP0 UIADD3 UR10, UPT, UPT, UR4, 0x20, URZ ;  /* 0x00000020040a8890 */ /* 0x000fe4000fffe0ff */
[----:B------:R-:W-:Y:S01]  /*5c40*/  @!P2 R2UR UR5, R0 ;  /* 0x000000000005a2ca */ /* 0x000fe200000e0000 */
[----:B------:R-:W-:Y:S01]  /*5c50*/  VOTEU.ALL UP0, P2 ;  /* 0x0000000000ff7886 */ /* 0x000fe20001000000 */
[----:B------:R-:W-:Y:S01]  /*5c60*/  @!P2 IMAD.MOV.U32 R0, RZ, RZ, 0x2000 ;  /* 0x00002000ff00a424 */ /* 0x000fe200078e00ff */
[----:B------:R-:W-:Y:S03]  /*5c70*/  @P0 R2UR UR49, R4 ;  /* 0x00000000043102ca */ /* 0x000fe600000e0000 */
        /* <DEDUP_REMOVED lines=11> */
.L_x_168:
[----:B------:R-:W-:Y:S01]  /*5d30*/  @!P2 IADD3 R3, P0, PT, R14, 0x680, RZ ;  /* 0x000006800e03a810 */ /* 0x000fe20007f1e0ff */
[----:B------:R-:W-:Y:S01]  /*5d40*/  VOTEU.ALL UP0, P2 ;  /* 0x0000000000ff7886 */ /* 0x000fe20001000000 */
[----:B------:R-:W-:Y:S01]  /*5d50*/  UMOV UR6, 0x0 ;  /* 0x0000000000067882 */ /* 0x000fe20000000000 */
[----:B------:R-:W-:Y:S01]  /*5d60*/  UMOV UR7, 0x10000000 ;  /* 0x1000000000077882 */ /* 0x000fe20000000000 */
[----:B------:R-:W-:Y:S01]  /*5d70*/  @!P2 R2UR UR5, R3 ;  /* 0x000000000305a2ca */ /* 0x000fe200000e0000 */
[----:B-1----:R-:W-:Y:S01]  /*5d80*/  @!P2 IMAD.X R0, RZ, RZ, R15, P0 ;  /* 0x000000ffff00a224 */ /* 0x002fe200000e060f */
[----:B------:R-:W-:Y:S01]  /*5d90*/  @!UP0 UIADD3 UR10, UPT, UPT, UR4, 0x30, URZ ;  /* 0x00000030040a8890 */ /* 0x000fe2000fffe0ff */
[----:B------:R-:W-:Y:S01]  /*5da0*/  LOP3.LUT R10, R10, 0x1, RZ, 0x3c, !PT ;  /* 0x000000010a0a7812 */ /* 0x000fe200078e3cff */
[----:B------:R-:W-:Y:S01]  /*5db0*/  @!UP0 UIADD3 UR8, UPT, UPT, UR20, 0x6200, URZ ;  /* 0x0000620014088890 */ /* 0x000fe2000fffe0ff */
[----:B------:R-:W-:Y:S01]  /*5dc0*/  LOP3.LUT R9, R9, 0x1, RZ, 0x3c, !PT ;  /* 0x0000000109097812 */ /* 0x000fe200078e3cff */
[----:B------:R-:W-:Y:S01]  /*5dd0*/  @!UP0 UIADD3 UR9, UPT, UPT, UR20, 0x98, URZ ;  /* 0x0000009814098890 */ /* 0x000fe2000fffe0ff */
[----:B------:R-:W-:Y:S01]  /*5de0*/  @!P2 R2UR UR4, R0 ;  /* 0x000000000004a2ca */ /* 0x000fe200000e0000 */
[----:B------:R-:W-:Y:S01]  /*5df0*/  VOTEU.ALL UP0, P2 ;  /* 0x0000000000ff7886 */ /* 0x000fe20001000000 */
[----:B------:R-:W-:Y:S02]  /*5e00*/  UIADD3 UR21, UPT, UPT, UR15, UR47, URZ ;  /* 0x0000002f0f157290 */ /* 0x000fe4000fffe0ff */
[----:B------:R-:W-:Y:S02]  /*5e10*/  UIADD3 UR28, UPT, UPT, UR16, UR46, URZ ;  /* 0x0000002e101c7290 */ /* 0x000fe4000fffe0ff */
[----:B------:R-:W-:Y:S01]  /*5e20*/  IMAD.U32 R4, RZ, RZ, UR5 ;  /* 0x00000005ff047e24 */ /* 0x000fe2000f8e00ff */
[----:B------:R-:W-:Y:S06]  /*5e30*/  UPLOP3.LUT UP2, UPT, UPT, UPT, UPT, 0x80, 0x8 ;  /* 0x000000000008789c */ /* 0x000fec0003f4f070 */
[----:B------:R-:W-:Y:S01]  /*5e40*/  IMAD.U32 R5, RZ, RZ, UR4 ;  /* 0x00000004ff057e24 */ /* 0x000fe2000f8e00ff */
[----:B------:R-:W-:Y:S04]  /*5e50*/  @!P2 R2UR UR4, R4 ;  /* 0x000000000404a2ca */ /* 0x000fe800000e0000 */
[----:B------:R-:W-:Y:S11]  /*5e60*/  @!P2 R2UR UR5, R5 ;  /* 0x000000000505a2ca */ /* 0x000ff600000e0000 */
[----:B------:R-:W-:Y:S02]  /*5e70*/  @!UPT UIADD3 URZ, UPT, UPT, URZ, URZ, URZ ;  /* 0x000000fffffff290 */ /* 0x000fe4000fffe0ff */
[----:B------:R1:W-:Y:S01]  /*5e80*/  @!UP0 UTMALDG.5D [UR8], [UR4], desc[UR6] ;  /* 0x00000608040085b4 */ /* 0x0003e20008021000 */
[----:B------:R1:W-:Y:S01]  /*5e90*/  @!P2 SYNCS.ARRIVE.TRANS64.RED.A0TR RZ, [UR20+0x98], R2 ;  /* 0x00009802ffffa9a7 */ /* 0x0003e20008300414 */
[----:B------:R-:W-:Y:S01]  /*5ea0*/  SYNCS.ARRIVE.TRANS64.RED.A1T0 RZ, [UR51], RZ ;  /* 0x000000ffffff79a7 */ /* 0x000fe20008100433 */
[----:B------:R-:W-:Y:S05]  /*5eb0*/  BRA.U UP3, `(.L_x_74) ;  /* 0xffffffed03847547 */ /* 0x000fea000b83ffff */
[----:B-1----:R-:W-:-:S04]  /*5ec0*/  SHF.L.U32 R2, R10, 0x1f, RZ ;  /* 0x0000001f0a027819 */ /* 0x002fc800000006ff */
[----:B------:R-:W1:Y:S02]  /*5ed0*/  SYNCS.PHASECHK.TRANS64.TRYWAIT P0, [UR20+0xa0], R2 ;  /* 0x0000a002ff0075a7 */ /* 0x000e640008001114 */
[----:B-1----:R-:W-:Y:S05]  /*5ee0*/  @!P0 BRA `(.L_x_75) ;  /* 0x0000004800048947 */ /* 0x002fea0003800000 */
.L_x_170:
[----:B------:R-:W2:Y:S02]  /*5ef0*/  SYNCS.PHASECHK.TRANS64.TRYWAIT P0, [UR20+0xa8], R2 ;  /* 0x0000a802ff0075a7 */ /* 0x000ea40008001114 */
[----:B--2---:R-:W-:Y:S05]  /*5f00*/  @!P0 BRA `(.L_x_76) ;  /* 0x0000004800148947 */ /* 0x004fea0003800000 */
.L_x_172:
[----:B------:R-:W2:Y:S02]  /*5f10*/  SYNCS.PHASECHK.TRANS64.TRYWAIT P0, [UR20+0xb0], R2 ;  /* 0x0000b002ff0075a7 */ /* 0x000ea40008001114 */
[----:B--2---:R-:W-:Y:S05]  /*5f20*/  @!P0 BRA `(.L_x_77) ;  /* 0x0000004800248947 */ /* 0x004fea0003800000 */
.L_x_174:
[----:B-1----:R-:W-:-:S07]  /*5f30*/  MOV R0, UR20 ;  /* 0x0000001400007c02 */ /* 0x002fce0008000f00 */
.L_x_78:
[----:B-1----:R-:W-:-:S04]  /*5f40*/  SHF.L.U32 R2, R10, 0x1f, RZ ;  /* 0x0000001f0a027819 */ /* 0x002fc800000006ff */
[----:B------:R1:W2:Y:S03]  /*5f50*/  SYNCS.PHASECHK.TRANS64.TRYWAIT P0, [R0+URZ+0xb8], R2 ;  /* 0x0000b802000075a7 */ /* 0x0002a600080011ff */
[----:B--2---:R-:W-:Y:S05]  /*5f60*/  @!P0 NANOSLEEP.SYNCS 0x989680 ;  /* 0x009896800000895d */ /* 0x004fea0003900000 */
[----:B------:R-:W2:Y:S02]  /*5f70*/  @!P0 SYNCS.PHASECHK.TRANS64 P0, [R0+URZ+0xb8], R2 ;  /* 0x0000b802000085a7 */ /* 0x000ea400080010ff */
[----:B--2---:R-:W-:Y:S05]  /*5f80*/  @P0 EXIT ;  /* 0x000000000000094d */ /* 0x004fea0003800000 */
[----:B------:R-:W-:Y:S05]  /*5f90*/  BRA `(.L_x_78) ;  /* 0xfffffffc00e87947 */ /* 0x000fea000383ffff */
.L_x_63:
[----:B------:R-:W-:-:S06]  /*5fa0*/  UISETP.GE.AND UP0, UPT, UR18, 0x4, UPT ;  /* 0x000000041200788c */ /* 0x000fcc000bf06270 */
[----:B------:R-:W-:-:S13]  /*5fb0*/  PLOP3.LUT P0, PT, PT, PT, UP0, 0x80, 0x8 ;  /* 0x000000000008781c */ /* 0x000fda0003f0f008 */
[----:B-1----:R-:W-:Y:S05]  /*5fc0*/  @!P0 EXIT ;  /* 0x000000000000894d */ /* 0x002fea0003800000 */
[----:B------:R-:W1:Y:S08]  /*5fd0*/  S2UR UR4, SR_CgaCtaId ;  /* 0x00000000000479c3 */ /* 0x000e700000008800 */
[----:B------:R-:W-:Y:S01]  /*5fe0*/  BAR.SYNC.DEFER_BLOCKING 0x6, 0xa0 ;  /* 0x0182800000007b1d */ /* 0x000fe20000010000 */
[C---:B------:R-:W-:Y:S01]  /*5ff0*/  IMAD.SHL.U32 R0, R59.reuse, 0x10, RZ ;  /* 0x000000103b007824 */ /* 0x040fe200078e00ff */
[C---:B------:R-:W-:Y:S01]  /*6000*/  LOP3.LUT R60, R59.reuse, 0x60, RZ, 0xc0, !PT ;  /* 0x000000603b3c7812 */ /* 0x040fe200078ec0ff */
[C---:B------:R-:W-:Y:S01]  /*6010*/  IMAD.SHL.U32 R58, R59.reuse, 0x2, RZ ;  /* 0x000000023b3a7824 */ /* 0x040fe200078e00ff */
[C---:B------:R-:W-:Y:S01]  /*6020*/  LOP3.LUT R67, R59.reuse, 0x2, RZ, 0xc0, !PT ;  /* 0x000000023b437812 */ /* 0x040fe200078ec0ff */
[----:B------:R-:W-:Y:S01]  /*6030*/  IMAD.U32 R23, R59, 0x10000, RZ ;  /* 0x000100003b177824 */ /* 0x000fe200078e00ff */
[----:B------:R-:W-:-:S02]  /*6040*/  UMOV UR50, 0x400 ;  /* 0x0000040000327882 */ /* 0x000fc40000000000 */
[----:B------:R-:W2:Y:S01]  /*6050*/  LDC.64 R50, c[0x0][0x9b0] ;  /* 0x00026c00ff327b82 */ /* 0x000ea20000000a00 */
[----:B------:R-:W3:Y:S01]  /*6060*/  LDCU.64 UR6, c[0x0][0x990] ;  /* 0x00013200ff0677ac */ /* 0x000ee20008000a00 */
[----:B------:R-:W-:Y:S01]  /*6070*/  LOP3.LUT R4, R0, 0x60, RZ, 0xc0, !PT ;  /* 0x0000006000047812 */ /* 0x000fe200078ec0ff */
[----:B------:R-:W-:Y:S01]  /*6080*/  HFMA2 R55, -RZ, RZ, 0, 0 ;  /* 0x00000000ff377431 */ /* 0x000fe200000001ff */
[----:B------:R-:W-:Y:S01]  /*6090*/  LOP3.LUT R59, R59, 0x4, RZ, 0xc0, !PT ;  /* 0x000000043b3b7812 */ /* 0x000fe200078ec0ff */
[----:B------:R-:W-:Y:S01]  /*60a0*/  USHF.R.S32.HI UR53, URZ, 0x1f, UR5 ;  /* 0x0000001fff357899 */ /* 0x000fe20008011405 */
[----:B------:R-:W-:Y:S01]  /*60b0*/  LOP3.LUT R58, R4, 0xc, R58, 0xf8, !PT ;  /* 0x0000000c043a7812 */ /* 0x000fe200078ef83a */
[----:B------:R-:W-:Y:S01]  /*60c0*/  IMAD.MOV.U32 R57, RZ, RZ, 0x1 ;  /* 0x00000001ff397424 */ /* 0x000fe200078e00ff */
[----:B------:R-:W4:Y:S01]  /*60d0*/  LDC.64 R48, c[0x0][0x9a8] ;  /* 0x00026a00ff307b82 */ /* 0x000f220000000a00 */
[----:B------:R-:W-:Y:S01]  /*60e0*/  ULEA.HI UR53, UR53, UR5, URZ, 0x6 ;  /* 0x0000000535357291 */ /* 0x000fe2000f8f30ff */
[----:B------:R-:W-:Y:S01]  /*60f0*/  LOP3.LUT R58, R58, 0x790, R0, 0xf8, !PT ;  /* 0x000007903a3a7812 */ /* 0x000fe200078ef800 */
[----:B------:R-:W-:Y:S01]  /*6100*/  IMAD.MOV.U32 R22, RZ, RZ, RZ ;  /* 0x000000ffff167224 */ /* 0x000fe200078e00ff */
[----:B------:R-:W-:Y:S01]  /*6110*/  LOP3.LUT R23, R23, 0x600000, RZ, 0xc0, !PT ;  /* 0x0060000017177812 */ /* 0x000fe200078ec0ff */
[----:B------:R-:W-:Y:S01]  /*6120*/  IMAD.MOV.U32 R56, RZ, RZ, RZ ;  /* 0x000000ffff387224 */ /* 0x000fe200078e00ff */
[----:B------:R-:W2:Y:S01]  /*6130*/  LDCU UR62, c[0x0][0x370] ;  /* 0x00006e00ff3e77ac */ /* 0x000ea20008000800 */
[----:B-1----:R-:W-:Y:S01]  /*6140*/  ULEA UR50, UR4, UR50, 0x18 ;  /* 0x0000003204327291 */ /* 0x002fe2000f8ec0ff */
[----:B---3--:R-:W-:Y:S01]  /*6150*/  MOV R64, UR6 ;  /* 0x0000000600407c02 */ /* 0x008fe20008000f00 */
[----:B------:R-:W-:Y:S01]  /*6160*/  IMAD.U32 R63, RZ, RZ, UR7 ;  /* 0x00000007ff3f7e24 */ /* 0x000fe2000f8e00ff */
[----:B------:R-:W1:Y:S01]  /*6170*/  LDCU UR48, c[0x0][0xc0c] ;  /* 0x00018180ff3077ac */ /* 0x000e620008000800 */
[----:B------:R-:W-:-:S05]  /*6180*/  UIADD3 UR4, UPT, UPT, UR50, 0x200, URZ ;  /* 0x0000020032047890 */ /* 0x000fca000fffe0ff */
[----:B------:R-:W3:Y:S01]  /*6190*/  LDS R2, [UR50+0x120] ;  /* 0x00012032ff027984 */ /* 0x000ee20008000800 */
[----:B------:R-:W1:Y:S01]  /*61a0*/  LDCU UR38, c[0x0][0xc30] ;  /* 0x00018600ff2677ac */ /* 0x000e620008000800 */
[----:B------:R-:W-:Y:S01]  /*61b0*/  MOV R52, UR4 ;  /* 0x0000000400347c02 */ /* 0x000fe20008000f00 */
[----:B------:R-:W1:Y:S03]  /*61c0*/  LDCU.64 UR60, c[0x0][0x988] ;  /* 0x00013100ff3c77ac */ /* 0x000e660008000a00 */
[----:B------:R-:W-:Y:S01]  /*61d0*/  LEA R58, R58, R52, 0x2 ;  /* 0x000000343a3a7211 */ /* 0x000fe200078e10ff */
[----:B------:R-:W1:Y:S04]  /*61e0*/  LDCU.64 UR46, c[0x0][0xc28] ;  /* 0x00018500ff2e77ac */ /* 0x000e680008000a00 */
[--C-:B------:R-:W-:Y:S01]  /*61f0*/  IMAD R67, R67, -0x10, R58.reuse ;  /* 0xfffffff043437824 */ /* 0x100fe200078e023a */
[----:B------:R-:W1:Y:S01]  /*6200*/  LDCU.128 UR56, c[0x0][0xc10] ;  /* 0x00018200ff3877ac */ /* 0x000e620008000c00 */
[----:B------:R-:W-:Y:S01]  /*6210*/  IMAD R66, R59, -0x10, R58 ;  /* 0xfffffff03b427824 */ /* 0x000fe200078e023a */
[----:B------:R-:W1:Y:S01]  /*6220*/  LDCU UR55, c[0x0][0x374] ;  /* 0x00006e80ff3777ac */ /* 0x000e620008000800 */
[----:B------:R-:W-:Y:S01]  /*6230*/  USHF.R.S32.HI UR53, URZ, 0x6, UR53 ;  /* 0x00000006ff357899 */ /* 0x000fe20008011435 */
[----:B------:R-:W-:Y:S01]  /*6240*/  UMOV UR54, URZ ;  /* 0x000000ff00367c82 */ /* 0x000fe20008000000 */
[----:B------:R-:W-:Y:S01]  /*6250*/  UMOV UR51, URZ ;  /* 0x000000ff00337c82 */ /* 0x000fe20008000000 */
[C---:B---3--:R-:W-:Y:S01]  /*6260*/  VIADD R3, R2.reuse, 0x40 ;  /* 0x0000004002037836 */ /* 0x048fe20000000000 */
[----:B------:R-:W-:-:S04]  /*6270*/  LOP3.LUT R2, R2, 0xffff, RZ, 0xc0, !PT ;  /* 0x0000ffff02027812 */ /* 0x000fc800078ec0ff */
[----:B------:R-:W-:-:S05]  /*6280*/  LOP3.LUT R3, R3, 0xffff, RZ, 0xc0, !PT ;  /* 0x0000ffff03037812 */ /* 0x000fca00078ec0ff */
[----:B-12-4-:R3:W-:Y:S02]  /*6290*/  STL.64 [R1], R2 ;  /* 0x0000000201007387 */ /* 0x0167e40000100a00 */
.L_x_122:
[----:B---3--:R-:W-:Y:S04]  /*62a0*/  SHF.L.U32 R2, R55, 0x1f, RZ ;  /* 0x0000001f37027819 */ /* 0x008fe800000006ff */
[----:B-1----:R-:W1:Y:S02]  /*62b0*/  SYNCS.PHASECHK.TRANS64.TRYWAIT P0, [UR50+0xd0], R2 ;  /* 0x0000d002ff0075a7 */ /* 0x002e640008001132 */
[----:B-1----:R-:W-:Y:S05]  /*62c0*/  @!P0 BRA `(.L_x_79) ;  /* 0x0000004400548947 */ /* 0x002fea0003800000 */
.L_x_176:
[----:B------:R-:W2:Y:S01]  /*62d0*/  LDS.128 R4, [UR50+0x110] ;  /* 0x00011032ff047984 */ /* 0x000ea20008000c00 */
[----:B------:R-:W-:Y:S02]  /*62e0*/  UIADD3 UR4, UPT, UPT, UR50, 0xd8, URZ ;  /* 0x000000d832047890 */ /* 0x000fe4000fffe0ff */
[----:B------:R-:W-:Y:S02]  /*62f0*/  UISETP.GE.AND UP0, UPT, UR39, 0x1, UPT ;  /* 0x000000012700788c */ /* 0x000fe4000bf06270 */
[----:B------:R-:W-:Y:S01]  /*6300*/  UPRMT UR4, URZ, 0x654, UR4 ;  /* 0x00000654ff047896 */ /* 0x000fe20008000004 */
        /* <DEDUP_REMOVED lines=10> */
[----:B------:R-:W-:Y:S01]  /*63b0*/  PLOP3.LUT P0, PT, PT, PT, UP1, 0x80, 0x8 ;  /* 0x000000000008781c */ /* 0x000fe20003f0f018 */
[----:B------:R-:W-:Y:S11]  /*63c0*/  UP2UR UR63, UPR, URZ, 0x2 ;  /* 0x00000002ff3f7883 */ /* 0x000ff60008000000 */
[----:B------:R-:W-:Y:S01]  /*63d0*/  @!UPT UIADD3 URZ, UPT, UPT, URZ, URZ, URZ ;  /* 0x000000fffffff290 */ /* 0x000fe2000fffe0ff */
[----:B-1----:R-:W-:Y:S02]  /*63e0*/  @P0 MOV R2, R4 ;  /* 0x0000000400020202 */ /* 0x002fe40000000f00 */
[----:B------:R-:W-:Y:S02]  /*63f0*/  @P0 LOP3.LUT R0, R5, 0xffff, RZ, 0xc0, !PT ;  /* 0x0000ffff05000812 */ /* 0x000fe400078ec0ff */
[----:B------:R-:W-:Y:S02]  /*6400*/  @P0 R2UR UR6, R2 ;  /* 0x00000000020602ca */ /* 0x000fe400000e0000 */
[----:B------:R-:W-:Y:S01]  /*6410*/  @P0 R2UR UR5, R0 ;  /* 0x00000000000502ca */ /* 0x000fe200000e0000 */
[----:B------:R-:W-:Y:S05]  /*6420*/  IMAD.U32 R0, RZ, RZ, UR53 ;  /* 0x00000035ff007e24 */ /* 0x000fea000f8e00ff */
[----:B------:R-:W-:Y:S05]  /*6430*/  IABS R2, R0 ;  /* 0x0000000000027213 */ /* 0x000fea0000000000 */
[----:B------:R-:W-:Y:S02]  /*6440*/  @UP1 UMOV UR37, UR6 ;  /* 0x0000000600251c82 */ /* 0x000fe40008000000 */
[----:B------:R-:W-:Y:S01]  /*6450*/  @UP1 UMOV UR36, UR5 ;  /* 0x0000000500241c82 */ /* 0x000fe20008000000 */
[----:B------:R-:W-:Y:S05]  /*6460*/  BRA.U !UP0, `(.L_x_80) ;  /* 0x0000000108cc7547 */ /* 0x000fea000b800000 */
[----:B------:R-:W1:Y:S01]  /*6470*/  LDCU UR9, c[0x0][0xc20] ;  /* 0x00018400ff0977ac */ /* 0x000e620008000800 */
[----:B------:R-:W-:Y:S02]  /*6480*/  UIMAD.WIDE.U32 UR4, UR55, UR59, URZ ;  /* 0x0000003b370472a5 */ /* 0x000fe4000f8e00ff */
[----:B------:R-:W-:Y:S02]  /*6490*/  UIMAD.WIDE.U32 UR6, UR62, UR56, URZ ;  /* 0x000000383e0672a5 */ /* 0x000fe4000f8e00ff */
[----:B------:R-:W-:Y:S02]  /*64a0*/  UIMAD.WIDE.U32 UR10, UR36, UR59, URZ ;  /* 0x0000003b240a72a5 */ /* 0x000fe4000f8e00ff */
[----:B------:R-:W-:Y:S02]  /*64b0*/  UISETP.NE.AND UP0, UPT, UR58, 0x1, UPT ;  /* 0x000000013a00788c */ /* 0x000fe4000bf05270 */
[----:B------:R-:W-:Y:S02]  /*64c0*/  UISETP.NE.AND UP1, UPT, UR48, 0x1, UPT ;  /* 0x000000013000788c */ /* 0x000fe4000bf25270 */
[----:B------:R-:W-:Y:S02]  /*64d0*/  UISETP.NE.AND UP2, UPT, UR39, 0x1, UPT ;  /* 0x000000012700788c */ /* 0x000fe4000bf45270 */
[----:B------:R-:W-:Y:S01]  /*64e0*/  UIMAD.WIDE.U32 UR12, UR37, UR56, URZ ;  /* 0x00000038250c72a5 */ /* 0x000fe2000f8e00ff */
[----:B------:R-:W-:Y:S01]  /*64f0*/  UMOV UR4, UR5 ;  /* 0x0000000500047c82 */ /* 0x000fe20008000000 */
[----:B------:R-:W-:Y:S01]  /*6500*/  UMOV UR6, UR11 ;  /* 0x0000000b00067c82 */ /* 0x000fe20008000000 */
[----:B-1----:R-:W-:Y:S03]  /*6510*/  USHF.R.U32.HI UR8, URZ, UR9, UR4 ;  /* 0x00000009ff087299 */ /* 0x002fe60008011604 */
[----:B------:R-:W-:Y:S02]  /*6520*/  UMOV UR4, UR7 ;  /* 0x0000000700047c82 */ /* 0x000fe40008000000 */
[----:B------:R-:W-:Y:S02]  /*6530*/  USHF.R.U32.HI UR5, URZ, UR57, UR4 ;  /* 0x00000039ff057299 */ /* 0x000fe40008011604 */
[----:B------:R-:W-:Y:S02]  /*6540*/  USEL UR4, UR55, UR8, !UP0 ;  /* 0x0000000837047287 */ /* 0x000fe4000c000000 */
[----:B------:R-:W-:Y:S02]  /*6550*/  USHF.R.U32.HI UR8, URZ, UR9, UR6 ;  /* 0x00000009ff087299 */ /* 0x000fe40008011606 */
[----:B------:R-:W-:Y:S02]  /*6560*/  UIMAD.WIDE.U32 UR6, UR4, UR46, URZ ;  /* 0x0000002e040672a5 */ /* 0x000fe4000f8e00ff */
[----:B------:R-:W-:Y:S02]  /*6570*/  USEL UR9, UR62, UR5, !UP1 ;  /* 0x000000053e097287 */ /* 0x000fe4000c800000 */
[----:B------:R-:W-:Y:S02]  /*6580*/  USEL UR8, UR36, UR8, !UP0 ;  /* 0x0000000824087287 */ /* 0x000fe4000c000000 */
[----:B------:R-:W-:Y:S01]  /*6590*/  UIMAD.WIDE.U32 UR10, UR9, UR46, URZ ;  /* 0x0000002e090a72a5 */ /* 0x000fe2000f8e00ff */
[----:B------:R-:W-:Y:S01]  /*65a0*/  UMOV UR6, UR7 ;  /* 0x0000000700067c82 */ /* 0x000fe20008000000 */
[----:B------:R-:W-:Y:S01]  /*65b0*/  UMOV UR5, UR13 ;  /* 0x0000000d00057c82 */ /* 0x000fe20008000000 */
[----:B------:R-:W-:Y:S02]  /*65c0*/  @UP2 USHF.R.U32.HI UR4, URZ, UR47, UR6 ;  /* 0x0000002fff042299 */ /* 0x000fe40008011606 */
[----:B------:R-:W-:Y:S02]  /*65d0*/  USHF.R.U32.HI UR5, URZ, UR57, UR5 ;  /* 0x00000039ff057299 */ /* 0x000fe40008011605 */
[----:B------:R-:W-:Y:S02]  /*65e0*/  UIMAD UR4, UR39, UR4, URZ ;  /* 0x00000004270472a4 */ /* 0x000fe4000f8e02ff */
[----:B------:R-:W-:Y:S02]  /*65f0*/  USEL UR5, UR37, UR5, !UP1 ;  /* 0x0000000525057287 */ /* 0x000fe4000c800000 */
[----:B------:R-:W-:Y:S01]  /*6600*/  UISETP.GE.AND UP0, UPT, UR8, UR4, UPT ;  /* 0x000000040800728c */ /* 0x000fe2000bf06270 */
[----:B------:R-:W-:Y:S01]  /*6610*/  UMOV UR6, UR11 ;  /* 0x0000000b00067c82 */ /* 0x000fe20008000000 */
[----:B------:R-:W-:Y:S02]  /*6620*/  UIMAD.WIDE.U32 UR10, UR8, UR46, URZ ;  /* 0x0000002e080a72a5 */ /* 0x000fe4000f8e00ff */
[----:B------:R-:W-:Y:S04]  /*6630*/  @UP2 USHF.R.U32.HI UR9, URZ, UR47, UR6 ;  /* 0x0000002fff092299 */ /* 0x000fe80008011606 */
[----:B------:R-:W-:Y:S01]  /*6640*/  UIMAD UR6, UR39, UR9, URZ ;  /* 0x00000009270672a4 */ /* 0x000fe2000f8e02ff */
[----:B------:R-:W-:Y:S03]  /*6650*/  UMOV UR4, UR11 ;  /* 0x0000000b00047c82 */ /* 0x000fe60008000000 */
[----:B------:R-:W-:Y:S02]  /*6660*/  UISETP.GE.OR UP0, UPT, UR5, UR6, UP0 ;  /* 0x000000060500728c */ /* 0x000fe40008706670 */
[----:B------:R-:W-:Y:S02]  /*6670*/  USHF.R.U32.HI UR4, URZ, UR47, UR4 ;  /* 0x0000002fff047299 */ /* 0x000fe40008011604 */
[----:B------:R-:W-:Y:S02]  /*6680*/  UIMAD.WIDE.U32 UR6, UR5, UR46, URZ ;  /* 0x0000002e050672a5 */ /* 0x000fe4000f8e00ff */
[----:B------:R-:W-:Y:S02]  /*6690*/  USEL UR11, UR8, UR4, !UP2 ;  /* 0x00000004080b7287 */ /* 0x000fe4000d000000 */
[----:B------:R-:W-:Y:S02]  /*66a0*/  UIADD3 UR6, UPT, UPT, -UR5, URZ, URZ ;  /* 0x000000ff05067290 */ /* 0x000fe4000fffe1ff */
[----:B------:R-:W-:Y:S02]  /*66b0*/  UIADD3 UR10, UPT, UPT, -UR11, URZ, URZ ;  /* 0x000000ff0b0a7290 */ /* 0x000fe4000fffe1ff */
[----:B------:R-:W-:Y:S02]  /*66c0*/  UIMAD UR6, UR48, UR6, UR37 ;  /* 0x00000006300672a4 */ /* 0x000fe4000f8e0225 */
[----:B------:R-:W-:Y:S01]  /*66d0*/  UIMAD UR10, UR39, UR10, UR8 ;  /* 0x0000000a270a72a4 */ /* 0x000fe2000f8e0208 */
[----:B------:R-:W-:Y:S01]  /*66e0*/  @!UP0 UMOV UR4, UR7 ;  /* 0x0000000700048c82 */ /* 0x000fe20008000000 */
[----:B------:R-:W-:Y:S02]  /*66f0*/  UIADD3 UR7, UPT, UPT, -UR8, URZ, URZ ;  /* 0x000000ff08077290 */ /* 0x000fe4000fffe1ff */
[----:B------:R-:W-:Y:S04]  /*6700*/  @!UP0 USHF.R.U32.HI UR4, URZ, UR47, UR4 ;  /* 0x0000002fff048299 */ /* 0x000fe80008011604 */
[----:B------:R-:W-:Y:S04]  /*6710*/  @!UP0 USEL UR4, UR5, UR4, !UP2 ;  /* 0x0000000405048287 */ /* 0x000fe8000d000000 */
[----:B------:R-:W-:Y:S02]  /*6720*/  @!UP0 UIMAD UR9, UR9, UR10, UR4 ;  /* 0x0000000a090982a4 */ /* 0x000fe4000f8e0204 */
[----:B------:R-:W-:Y:S02]  /*6730*/  @!UP0 UIADD3 UR10, UPT, UPT, UR11, -UR4, URZ ;  /* 0x800000040b0a8290 */ /* 0x000fe4000fffe0ff */
[----:B------:R-:W-:Y:S02]  /*6740*/  UIMAD UR4, UR58, UR7, UR36 ;  /* 0x000000073a0472a4 */ /* 0x000fe4000f8e0224 */
[----:B------:R-:W-:Y:S03]  /*6750*/  @!UP0 UIMAD UR8, UR10, UR39, UR5 ;  /* 0x000000270a0882a4 */ /* 0x000fe6000f8e0205 */
[----:B------:R-:W-:Y:S02]  /*6760*/  @!UP0 UMOV UR5, UR9 ;  /* 0x0000000900058c82 */ /* 0x000fe40008000000 */
[----:B------:R-:W-:Y:S02]  /*6770*/  UIMAD UR37, UR5, UR48, UR6 ;  /* 0x00000030052572a4 */ /* 0x000fe4000f8e0206 */
[----:B------:R-:W-:Y:S11]  /*6780*/  UIMAD UR36, UR8, UR58, UR4 ;  /* 0x0000003a082472a4 */ /* 0x000ff6000f8e0204 */
[----:B------:R-:W-:Y:S01]  /*6790*/  @!UPT UIADD3 URZ, UPT, UPT, URZ, URZ, URZ ;  /* 0x000000fffffff290 */ /* 0x000fe2000fffe0ff */
.L_x_80:
[----:B------:R-:W1:Y:S01]  /*67a0*/  LDCU UR16, c[0x0][0x388] ;  /* 0x00007100ff1077ac */ /* 0x000e620008000800 */
[----:B------:R-:W-:Y:S01]  /*67b0*/  R2UR UR6, R2 ;  /* 0x00000000020672ca */ /* 0x000fe200000e0000 */
[----:B------:R-:W-:Y:S01]  /*67c0*/  IMAD R2, R22, 0x4, R1 ;  /* 0x0000000416027824 */ /* 0x000fe200078e0201 */
[----:B------:R-:W-:Y:S01]  /*67d0*/  IABS R0, R0 ;  /* 0x0000000000007213 */ /* 0x000fe20000000000 */
[----:B------:R-:W2:Y:S01]  /*67e0*/  LDCU UR11, c[0x0][0x38c] ;  /* 0x00007180ff0b77ac */ /* 0x000ea20008000800 */
[----:B------:R-:W-:Y:S01]  /*67f0*/  @P0 SHF.R.U32.HI R4, RZ, 0x10, R5 ;  /* 0x00000010ff040819 */ /* 0x000fe20000011605 */
[----:B------:R-:W-:Y:S01]  /*6800*/  BSSY.RECONVERGENT B6, `(.L_x_81) ;  /* 0x0000094000067945 */ /* 0x000fe20003800200 */
[----:B------:R-:W-:Y:S01]  /*6810*/  R2UR UR17, R69 ;  /* 0x00000000451172ca */ /* 0x000fe200000e0000 */
[----:B------:R-:W-:Y:S01]  /*6820*/  USHF.L.U32 UR42, UR28, 0x7, URZ ;  /* 0x000000071c2a7899 */ /* 0x000fe200080006ff */
[----:B------:R-:W5:Y:S01]  /*6830*/  LDL R2, [R2] ;  /* 0x0000000002027983 */ /* 0x000f620000100800 */
[----:B------:R-:W-:Y:S01]  /*6840*/  IMAD.MOV R0, RZ, RZ, -R0 ;  /* 0x000000ffff007224 */ /* 0x000fe200078e0a00 */
[----:B------:R-:W-:Y:S02]  /*6850*/  @P0 R2UR UR17, R4 ;  /* 0x00000000041102ca */ /* 0x000fe400000e0000 */
[----:B------:R-:W-:Y:S01]  /*6860*/  LOP3.LUT P0, RZ, R52, 0x1b0, RZ, 0xc0, !PT ;  /* 0x000001b034ff7812 */ /* 0x000fe2000780c0ff */
[----:B------:R-:W3:Y:S10]  /*6870*/  I2F.RP R3, UR6 ;  /* 0x0000000600037d06 */ /* 0x000ef40008209400 */
[----:B------:R-:W-:Y:S01]  /*6880*/  IMAD.U32 R69, RZ, RZ, UR17 ;  /* 0x00000011ff457e24 */ /* 0x000fe2000f8e00ff */
[----:B---3--:R-:W3:Y:S01]  /*6890*/  MUFU.RCP R3, R3 ;  /* 0x0000000300037308 */ /* 0x008ee20000001000 */
[----:B-1----:R-:W-:Y:S02]  /*68a0*/  IMAD.U32 R8, RZ, RZ, UR16 ;  /* 0x00000010ff087e24 */ /* 0x002fe4000f8e00ff */
[----:B---3--:R-:W-:Y:S07]  /*68b0*/  VIADD R3, R3, 0xffffffe ;  /* 0x0ffffffe03037836 */ /* 0x008fee0000000000 */
[----:B------:R-:W1:Y:S02]  /*68c0*/  F2I.FTZ.U32.TRUNC.NTZ R3, R3 ;  /* 0x0000000300037305 */ /* 0x000e64000021f000 */
[----:B-1----:R-:W-:Y:S02]  /*68d0*/  R2UR UR5, R3 ;  /* 0x00000000030572ca */ /* 0x002fe400000e0000 */
[----:B------:R-:W-:Y:S01]  /*68e0*/  IABS R3, R8 ;  /* 0x0000000800037213 */ /* 0x000fe20000000000 */
[----:B------:R-:W-:Y:S03]  /*68f0*/  IMAD.U32 R8, RZ, RZ, UR21 ;  /* 0x00000015ff087e24 */ /* 0x000fe6000f8e00ff */
[----:B------:R-:W-:Y:S02]  /*6900*/  R2UR UR7, R3 ;  /* 0x00000000030772ca */ /* 0x000fe400000e0000 */
[----:B------:R-:W-:Y:S04]  /*6910*/  IABS R8, R8 ;  /* 0x0000000800087213 */ /* 0x000fe80000000000 */
[----:B------:R-:W-:Y:S01]  /*6920*/  R2UR UR9, R8 ;  /* 0x00000000080972ca */ /* 0x000fe200000e0000 */
[----:B------:R-:W-:Y:S01]  /*6930*/  UIADD3 UR4, UPT, UPT, URZ, -UR5, URZ ;  /* 0x80000005ff047290 */ /* 0x000fe2000fffe0ff */
[----:B--2---:R-:W-:Y:S03]  /*6940*/  IMAD.U32 R8, RZ, RZ, UR11 ;  /* 0x0000000bff087e24 */ /* 0x004fe6000f8e00ff */
[----:B------:R-:W-:Y:S02]  /*6950*/  UIMAD UR8, UR4, UR6, URZ ;  /* 0x00000006040872a4 */ /* 0x000fe4000f8e02ff */
[----:B------:R-:W1:Y:S01]  /*6960*/  I2F.RP R3, UR7 ;  /* 0x0000000700037d06 */ /* 0x000e620008209400 */
[----:B------:R-:W-:Y:S01]  /*6970*/  UMOV UR4, URZ ;  /* 0x000000ff00047c82 */ /* 0x000fe20008000000 */
[----:B------:R-:W-:Y:S01]  /*6980*/  IABS R8, R8 ;  /* 0x0000000800087213 */ /* 0x000fe20000000000 */
[----:B------:R-:W-:Y:S02]  /*6990*/  UIMAD.WIDE.U32 UR4, UR5, UR8, UR4 ;  /* 0x00000008050472a5 */ /* 0x000fe4000f8e0004 */
[----:B------:R-:W-:Y:S05]  /*69a0*/  R2UR UR8, R0 ;  /* 0x00000000000872ca */ /* 0x000fea00000e0000 */
[----:B------:R-:W2:Y:S01]  /*69b0*/  I2F.RP R10, R8 ;  /* 0x00000008000a7306 */ /* 0x000ea20000209400 */
[----:B------:R-:W-:Y:S02]  /*69c0*/  UMOV UR4, UR5 ;  /* 0x0000000500047c82 */ /* 0x000fe40008000000 */
[----:B------:R-:W-:Y:S07]  /*69d0*/  UIMAD.WIDE.U32 UR4, UR4, UR9, URZ ;  /* 0x00000009040472a5 */ /* 0x000fee000f8e00ff */
[----:B-1----:R-:W1:Y:S01]  /*69e0*/  MUFU.RCP R0, R3 ;  /* 0x0000000300007308 */ /* 0x002e620000001000 */
[----:B------:R-:W-:Y:S02]  /*69f0*/  UMOV UR43, UR5 ;  /* 0x00000005002b7c82 */ /* 0x000fe40008000000 */
[----:B------:R-:W-:Y:S07]  /*6a00*/  UIMAD UR4, UR43, UR8, UR9 ;  /* 0x000000082b0472a4 */ /* 0x000fee000f8e0209 */
[----:B--2---:R-:W2:Y:S01]  /*6a10*/  MUFU.RCP R10, R10 ;  /* 0x0000000a000a7308 */ /* 0x004ea20000001000 */
[----:B------:R-:W-:Y:S01]  /*6a20*/  UISETP.GT.U32.AND UP0, UPT, UR6, UR4, UPT ;  /* 0x000000040600728c */ /* 0x000fe2000bf04070 */
[----:B-1----:R-:W-:Y:S10]  /*6a30*/  VIADD R0, R0, 0xffffffe ;  /* 0x0ffffffe00007836 */ /* 0x002ff40000000000 */
[----:B------:R-:W-:Y:S02]  /*6a40*/  @!UP0 UIADD3 UR4, UPT, UPT, UR4, -UR6, URZ ;  /* 0x8000000604048290 */ /* 0x000fe4000fffe0ff */
[----:B------:R-:W-:Y:S01]  /*6a50*/  @!UP0 UIADD3 UR43, UPT, UPT, UR43, 0x1, URZ ;  /* 0x000000012b2b8890 */ /* 0x000fe2000fffe0ff */
[----:B------:R-:W1:Y:S01]  /*6a60*/  F2I.FTZ.U32.TRUNC.NTZ R0, R0 ;  /* 0x0000000000007305 */ /* 0x000e62000021f000 */
[----:B------:R-:W-:Y:S01]  /*6a70*/  UISETP.GE.U32.AND UP2, UPT, UR4, UR6, UPT ;  /* 0x000000060400728c */ /* 0x000fe2000bf46070 */
[----:B--2---:R-:W-:Y:S01]  /*6a80*/  IADD3 R10, PT, PT, R10, 0xffffffe, RZ ;  /* 0x0ffffffe0a0a7810 */ /* 0x004fe20007ffe0ff */
[----:B------:R-:W-:Y:S02]  /*6a90*/  ULOP3.LUT UR4, UR21, UR53, URZ, 0x3c, !UPT ;  /* 0x0000003515047292 */ /* 0x000fe4000f8e3cff */
[----:B------:R-:W-:Y:S02]  /*6aa0*/  UISETP.NE.AND UP0, UPT, UR53, URZ, UPT ;  /* 0x000000ff3500728c */ /* 0x000fe4000bf05270 */
[----:B------:R-:W-:Y:S03]  /*6ab0*/  UISETP.GE.AND UP1, UPT, UR4, URZ, UPT ;  /* 0x000000ff0400728c */ /* 0x000fe6000bf26270 */
[----:B------:R-:W2:Y:S02]  /*6ac0*/  F2I.FTZ.U32.TRUNC.NTZ R11, R10 ;  /* 0x0000000a000b7305 */ /* 0x000ea4000021f000 */
[----:B------:R-:W-:Y:S01]  /*6ad0*/  @UP2 UIADD3 UR43, UPT, UPT, UR43, 0x1, URZ ;  /* 0x000000012b2b2890 */ /* 0x000fe2000fffe0ff */
[----:B-1----:R-:W-:Y:S05]  /*6ae0*/  R2UR UR5, R0 ;  /* 0x00000000000572ca */ /* 0x002fea00000e0000 */
[----:B------:R-:W-:Y:S02]  /*6af0*/  @!UP1 UIADD3 UR43, UPT, UPT, -UR43, URZ, URZ ;  /* 0x000000ff2b2b9290 */ /* 0x000fe4000fffe1ff */
[----:B------:R-:W-:Y:S01]  /*6b00*/  @!UP0 ULOP3.LUT UR43, URZ, UR53, URZ, 0x33, !UPT ;  /* 0x00000035ff2b8292 */ /* 0x000fe2000f8e33ff */
[--C-:B--2---:R-:W-:Y:S02]  /*6b10*/  IMAD.MOV R3, RZ, RZ, -R11.reuse ;  /* 0x000000ffff037224 */ /* 0x104fe400078e0a0b */
[----:B------:R-:W-:Y:S03]  /*6b20*/  IMAD.MOV.U32 R10, RZ, RZ, RZ ;  /* 0x000000ffff0a7224 */ /* 0x000fe600078e00ff */
[----:B------:R-:W-:Y:S01]  /*6b30*/  IMAD.U32 R0, RZ, RZ, UR43 ;  /* 0x0000002bff007e24 */ /* 0x000fe2000f8e00ff */
[----:B------:R-:W-:Y:S01]  /*6b40*/  UIADD3 UR4, UPT, UPT, URZ, -UR5, URZ ;  /* 0x80000005ff047290 */ /* 0x000fe2000fffe0ff */
[----:B------:R-:W-:Y:S03]  /*6b50*/  IMAD R3, R3, R8, RZ ;  /* 0x0000000803037224 */ /* 0x000fe600078e02ff */
[----:B------:R-:W-:Y:S01]  /*6b60*/  UIMAD UR6, UR4, UR7, URZ ;  /* 0x00000007040672a4 */ /* 0x000fe2000f8e02ff */
[----:B------:R-:W-:Y:S01]  /*6b70*/  IABS R0, R0 ;  /* 0x0000000000007213 */ /* 0x000fe20000000000 */
[----:B------:R-:W-:Y:S01]  /*6b80*/  IMAD.HI.U32 R11, R11, R3, R10 ;  /* 0x000000030b0b7227 */ /* 0x000fe200078e000a */
[----:B------:R-:W-:Y:S02]  /*6b90*/  UMOV UR4, URZ ;  /* 0x000000ff00047c82 */ /* 0x000fe40008000000 */
[----:B------:R-:W-:Y:S01]  /*6ba0*/  UIMAD.WIDE.U32 UR4, UR5, UR6, UR4 ;  /* 0x00000006050472a5 */ /* 0x000fe2000f8e0004 */
[----:B------:R-:W-:Y:S06]  /*6bb0*/  R2UR UR8, R0 ;  /* 0x00000000000872ca */ /* 0x000fec00000e0000 */
[----:B------:R-:W-:Y:S07]  /*6bc0*/  UMOV UR4, UR5 ;  /* 0x0000000500047c82 */ /* 0x000fee0008000000 */
        /* <DEDUP_REMOVED lines=8> */
[----:B------:R-:W-:Y:S04]  /*6c50*/  ULOP3.LUT UR4, UR43, UR16, URZ, 0x3c, !UPT ;  /* 0x000000102b047292 */ /* 0x000fe8000f8e3cff */
[----:B------:R-:W-:Y:S05]  /*6c60*/  UISETP.GE.AND UP0, UPT, UR4, URZ, UPT ;  /* 0x000000ff0400728c */ /* 0x000fea000bf06270 */
[----:B------:R-:W-:Y:S02]  /*6c70*/  @UP1 UIADD3 UR44, UPT, UPT, UR44, 0x1, URZ ;  /* 0x000000012c2c1890 */ /* 0x000fe4000fffe0ff */
[----:B------:R-:W-:Y:S04]  /*6c80*/  UISETP.NE.AND UP1, UPT, UR16, URZ, UPT ;  /* 0x000000ff1000728c */ /* 0x000fe8000bf25270 */
[----:B------:R-:W-:Y:S07]  /*6c90*/  @!UP0 UIADD3 UR44, UPT, UPT, -UR44, URZ, URZ ;  /* 0x000000ff2c2c8290 */ /* 0x000fee000fffe1ff */
[----:B------:R-:W-:Y:S02]  /*6ca0*/  @!UP1 ULOP3.LUT UR44, URZ, UR16, URZ, 0x33, !UPT ;  /* 0x00000010ff2c9292 */ /* 0x000fe4000f8e33ff */
[----:B------:R-:W-:Y:S04]  /*6cb0*/  UISETP.NE.AND UP1, UPT, UR38, 0x1, UPT ;  /* 0x000000012600788c */ /* 0x000fe8000bf25270 */
[----:B------:R-:W-:Y:S05]  /*6cc0*/  IMAD.U32 R0, RZ, RZ, UR44 ;  /* 0x0000002cff007e24 */ /* 0x000fea000f8e00ff */
[----:B------:R-:W-:Y:S02]  /*6cd0*/  IABS R0, R0 ;  /* 0x0000000000007213 */ /* 0x000fe40000000000 */
[----:B------:R-:W1:Y:S03]  /*6ce0*/  @!UP1 LDCU.128 UR12, c[0x0][0xc10] ;  /* 0x00018200ff0c97ac */ /* 0x000e660008000c00 */
[----:B------:R-:W-:Y:S04]  /*6cf0*/  IMAD.HI.U32 R11, R11, R0, RZ ;  /* 0x000000000b0b7227 */ /* 0x000fe800078e00ff */
[----:B------:R-:W-:Y:S01]  /*6d00*/  IMAD.MOV R3, RZ, RZ, -R11 ;  /* 0x000000ffff037224 */ /* 0x000fe200078e0a0b */
[----:B------:R-:W2:Y:S03]  /*6d10*/  @!UP1 LDCU UR10, c[0x0][0xc20] ;  /* 0x00018400ff0a97ac */ /* 0x000ea60008000800 */
[C---:B------:R-:W-:Y:S01]  /*6d20*/  IMAD R0, R8.reuse, R3, R0 ;  /* 0x0000000308007224 */ /* 0x040fe200078e0200 */
[----:B------:R-:W3:Y:S04]  /*6d30*/  @!UP1 LDCU UR5, c[0x0][0xc0c] ;  /* 0x00018180ff0597ac */ /* 0x000ee80008000800 */
[----:B------:R-:W-:Y:S01]  /*6d40*/  ISETP.GT.U32.AND P1, PT, R8, R0, PT ;  /* 0x000000000800720c */ /* 0x000fe20003f24070 */
[----:B-1----:R-:W-:Y:S02]  /*6d50*/  UIMAD.WIDE.U32 UR6, UR36, UR15, URZ ;  /* 0x0000000f240672a5 */ /* 0x002fe4000f8e00ff */
[----:B------:R-:W-:Y:S02]  /*6d60*/  UIMAD.WIDE.U32 UR8, UR37, UR12, URZ ;  /* 0x0000000c250872a5 */ /* 0x000fe4000f8e00ff */
[----:B------:R-:W-:Y:S02]  /*6d70*/  @!UP1 UISETP.NE.AND UP0, UPT, UR14, 0x1, UPT ;  /* 0x000000010e00988c */ /* 0x000fe4000bf05270 */
[----:B------:R-:W-:Y:S01]  /*6d80*/  ULOP3.LUT UR8, UR44, UR11, URZ, 0x3c, !UPT ;  /* 0x0000000b2c087292 */ /* 0x000fe2000f8e3cff */
[----:B------:R-:W-:Y:S02]  /*6d90*/  @!UP1 UMOV UR6, UR7 ;  /* 0x0000000700069c82 */ /* 0x000fe40008000000 */
[----:B------:R-:W-:Y:S01]  /*6da0*/  @!UP1 UMOV UR4, UR9 ;  /* 0x0000000900049c82 */ /* 0x000fe20008000000 */
[----:B--2---:R-:W-:Y:S02]  /*6db0*/  @!UP1 USHF.R.U32.HI UR6, URZ, UR10, UR6 ;  /* 0x0000000aff069299 */ /* 0x004fe40008011606 */
[-C--:B------:R-:W-:Y:S01]  /*6dc0*/  @!P1 IADD3 R0, PT, PT, R0, -R8.reuse, RZ ;  /* 0x8000000800009210 */ /* 0x080fe20007ffe0ff */
[----:B---3--:R-:W-:Y:S01]  /*6dd0*/  @!UP1 UISETP.NE.AND UP2, UPT, UR5, 0x1, UPT ;  /* 0x000000010500988c */ /* 0x008fe2000bf45270 */
[----:B------:R-:W-:Y:S01]  /*6de0*/  @!P1 VIADD R11, R11, 0x1 ;  /* 0x000000010b0b9836 */ /* 0x000fe20000000000 */
[----:B------:R-:W-:Y:S01]  /*6df0*/  @!UP1 USHF.R.U32.HI UR4, URZ, UR13, UR4 ;  /* 0x0000000dff049299 */ /* 0x000fe20008011604 */
[----:B------:R-:W-:Y:S01]  /*6e00*/  ISETP.GE.U32.AND P2, PT, R0, R8, PT ;  /* 0x000000080000720c */ /* 0x000fe20003f46070 */
[----:B------:R-:W-:Y:S02]  /*6e10*/  @!UP1 USEL UR6, UR36, UR6, !UP0 ;  /* 0x0000000624069287 */ /* 0x000fe4000c000000 */
[----:B------:R-:W-:Y:S02]  /*6e20*/  @!UP1 USEL UR7, UR37, UR4, !UP2 ;  /* 0x0000000425079287 */ /* 0x000fe4000d000000 */
[----:B------:R-:W-:Y:S02]  /*6e30*/  UISETP.GE.AND UP0, UPT, UR8, URZ, UPT ;  /* 0x000000ff0800728c */ /* 0x000fe4000bf06270 */
[----:B------:R-:W-:Y:S02]  /*6e40*/  UISETP.NE.AND UP2, UPT, UR11, URZ, UPT ;  /* 0x000000ff0b00728c */ /* 0x000fe4000bf45270 */
[----:B------:R-:W-:Y:S02]  /*6e50*/  @!UP1 UIADD3 UR4, UPT, UPT, -UR7, UR6, URZ ;  /* 0x0000000607049290 */ /* 0x000fe4000fffe1ff */
[----:B------:R-:W-:Y:S02]  /*6e60*/  @!UP1 UIADD3 UR6, UPT, UPT, UR7, -UR6, URZ ;  /* 0x8000000607069290 */ /* 0x000fe4000fffe0ff */
[----:B------:R-:W-:Y:S01]  /*6e70*/  UIADD3 UR7, UPT, UPT, -UR43, URZ, URZ ;  /* 0x000000ff2b077290 */ /* 0x000fe2000fffe1ff */
[----:B------:R-:W-:Y:S01]  /*6e80*/  @P2 VIADD R11, R11, 0x1 ;  /* 0x000000010b0b2836 */ /* 0x000fe20000000000 */
[----:B------:R-:W-:Y:S02]  /*6e90*/  @!UP1 UIMAD UR37, UR4, UR5, UR37 ;  /* 0x00000005042592a4 */ /* 0x000fe4000f8e0225 */
[----:B------:R-:W-:Y:S02]  /*6ea0*/  UIMAD UR4, UR53, UR7, UR21 ;  /* 0x00000007350472a4 */ /* 0x000fe4000f8e0215 */
[----:B------:R-:W-:Y:S01]  /*6eb0*/  @!UP1 UIMAD UR36, UR6, UR14, UR36 ;  /* 0x0000000e062492a4 */ /* 0x000fe2000f8e0224 */
[----:B------:R-:W-:Y:S01]  /*6ec0*/  R2UR UR45, R11 ;  /* 0x000000000b2d72ca */ /* 0x000fe200000e0000 */
[----:B------:R-:W-:Y:S02]  /*6ed0*/  USHF.L.U32 UR52, UR4, 0x6, URZ ;  /* 0x0000000604347899 */ /* 0x000fe400080006ff */
[----:B------:R-:W-:Y:S04]  /*6ee0*/  UIADD3 UR4, UPT, UPT, -UR44, URZ, URZ ;  /* 0x000000ff2c047290 */ /* 0x000fe8000fffe1ff */
[----:B------:R-:W-:Y:S06]  /*6ef0*/  UIMAD UR43, UR16, UR4, UR43 ;  /* 0x00000004102b72a4 */ /* 0x000fec000f8e022b */
[----:B------:R-:W-:Y:S02]  /*6f00*/  @!UP0 UIADD3 UR45, UPT, UPT, -UR45, URZ, URZ ;  /* 0x000000ff2d2d8290 */ /* 0x000fe4000fffe1ff */
[----:B------:R-:W-:Y:S04]  /*6f10*/  @!UP2 ULOP3.LUT UR45, URZ, UR11, URZ, 0x33, !UPT ;  /* 0x0000000bff2da292 */ /* 0x000fe8000f8e33ff */
[----:B------:R-:W-:Y:S04]  /*6f20*/  UIADD3 UR5, UPT, UPT, -UR45, URZ, URZ ;  /* 0x000000ff2d057290 */ /* 0x000fe8000fffe1ff */
[----:B------:R-:W-:Y:S01]  /*6f30*/  UIMAD UR44, UR11, UR5, UR44 ;  /* 0x000000050b2c72a4 */ /* 0x000fe2000f8e022c */
[----:B------:R-:W-:Y:S11]  /*6f40*/  @!P0 BRA `(.L_x_82) ;  /* 0x00000000007c8947 */ /* 0x000ff60003800000 */
[----:B------:R-:W1:Y:S01]  /*6f50*/  LDCU.64 UR8, c[0x4][0x80] ;  /* 0x01001000ff0877ac */ /* 0x000e620008000a00 */
[----:B------:R-:W-:Y:S01]  /*6f60*/  MOV R16, 0x0 ;  /* 0x0000000000107802 */ /* 0x000fe20000000f00 */
[----:B------:R-:W-:Y:S02]  /*6f70*/  HFMA2 R12, -RZ, RZ, 0, 5.9604644775390625e-08 ;  /* 0x00000001ff0c7431 */ /* 0x000fe400000001ff */
[----:B------:R-:W-:Y:S01]  /*6f80*/  IMAD.MOV.U32 R8, RZ, RZ, 0x70 ;  /* 0x00000070ff087424 */ /* 0x000fe200078e00ff */
[----:B------:R2:W3:Y:S01]  /*6f90*/  LDC.64 R14, c[0x4][R16] ;  /* 0x01000000100e7b82 */ /* 0x0004e20000000a00 */
[----:B------:R-:W4:Y:S01]  /*6fa0*/  LDCU.64 UR6, c[0x4][0x88] ;  /* 0x01001100ff0677ac */ /* 0x000f220008000a00 */
[----:B------:R-:W-:Y:S01]  /*6fb0*/  IMAD.MOV.U32 R13, RZ, RZ, RZ ;  /* 0x000000ffff0d7224 */ /* 0x000fe200078e00ff */
[----:B------:R-:W2:Y:S01]  /*6fc0*/  LDCU.64 UR4, c[0x4][0x8] ;  /* 0x01000100ff0477ac */ /* 0x000ea20008000a00 */
[----:B-1----:R-:W-:Y:S01]  /*6fd0*/  MOV R5, UR9 ;  /* 0x0000000900057c02 */ /* 0x002fe20008000f00 */
[----:B------:R-:W-:Y:S01]  /*6fe0*/  IMAD.U32 R4, RZ, RZ, UR8 ;  /* 0x00000008ff047e24 */ /* 0x000fe2000f8e00ff */
[----:B----4-:R-:W-:Y:S01]  /*6ff0*/  MOV R7, UR7 ;  /* 0x0000000700077c02 */ /* 0x010fe20008000f00 */
[----:B------:R-:W-:Y:S01]  /*7000*/  IMAD.U32 R6, RZ, RZ, UR6 ;  /* 0x00000006ff067e24 */ /* 0x000fe2000f8e00ff */
[----:B--2---:R-:W-:Y:S01]  /*7010*/  MOV R11, UR5 ;  /* 0x00000005000b7c02 */ /* 0x004fe20008000f00 */
[----:B------:R-:W-:Y:S02]  /*7020*/  IMAD.U32 R10, RZ, RZ, UR4 ;  /* 0x00000004ff0a7e24 */ /* 0x000fe4000f8e00ff */
[----:B------:R-:W-:Y:S07]  /*7030*/  LEPC R20, `(.L_x_83) ;  /* 0x000000001014794e */ /* 0x000fee0000000000 */
[----:B---3-5:R-:W-:Y:S05]  /*7040*/  CALL.ABS.NOINC R14 ;  /* 0x000000000e007343 */ /* 0x028fea0003c00000 */
.L_x_83:
[----:B------:R-:W1:Y:S01]  /*7050*/  LDCU.64 UR8, c[0x4][0x80] ;  /* 0x01001000ff0877ac */ /* 0x000e620008000a00 */
[----:B------:R-:W2:Y:S01]  /*7060*/  LDC.64 R16, c[0x4][R16] ;  /* 0x0100000010107b82 */ /* 0x000ea20000000a00 */
[----:B------:R-:W-:Y:S02]  /*7070*/  HFMA2 R12, -RZ, RZ, 0, 5.9604644775390625e-08 ;  /* 0x00000001ff0c7431 */ /* 0x000fe400000001ff */
[----:B------:R-:W-:Y:S02]  /*7080*/  IMAD.MOV.U32 R8, RZ, RZ, 0x70 ;  /* 0x00000070ff087424 */ /* 0x000fe400078e00ff */
[----:B------:R-:W-:Y:S01]  /*7090*/  IMAD.MOV.U32 R13, RZ, RZ, RZ ;  /* 0x000000ffff0d7224 */ /* 0x000fe200078e00ff */
[----:B------:R-:W3:Y:S01]  /*70a0*/  LDCU.64 UR6, c[0x4][0x88] ;  /* 0x01001100ff0677ac */ /* 0x000ee20008000a00 */
[----:B------:R-:W4:Y:S01]  /*70b0*/  LDCU.64 UR4, c[0x4][0x8] ;  /* 0x01000100ff0477ac */ /* 0x000f220008000a00 */
[----:B-1----:R-:W-:Y:S02]  /*70c0*/  MOV R4, UR8 ;  /* 0x0000000800047c02 */ /* 0x002fe40008000f00 */
[----:B------:R-:W-:Y:S02]  /*70d0*/  MOV R5, UR9 ;  /* 0x0000000900057c02 */ /* 0x000fe40008000f00 */
[----:B---3--:R-:W-:Y:S01]  /*70e0*/  MOV R7, UR7 ;  /* 0x0000000700077c02 */ /* 0x008fe20008000f00 */
[----:B------:R-:W-:Y:S01]  /*70f0*/  IMAD.U32 R6, RZ, RZ, UR6 ;  /* 0x00000006ff067e24 */ /* 0x000fe2000f8e00ff */
[----:B----4-:R-:W-:Y:S01]  /*7100*/  MOV R11, UR5 ;  /* 0x00000005000b7c02 */ /* 0x010fe20008000f00 */
[----:B------:R-:W-:Y:S02]  /*7110*/  IMAD.U32 R10, RZ, RZ, UR4 ;  /* 0x00000004ff0a7e24 */ /* 0x000fe4000f8e00ff */
[----:B------:R-:W-:Y:S07]  /*7120*/  LEPC R20, `(.L_x_82) ;  /* 0x000000001014794e */ /* 0x000fee0000000000 */
[----:B--2---:R-:W-:Y:S05]  /*7130*/  CALL.ABS.NOINC R16 ;  /* 0x0000000010007343 */ /* 0x004fea0003c00000 */
.L_x_82:
[----:B------:R-:W-:Y:S05]  /*7140*/  BSYNC.RECONVERGENT B6 ;  /* 0x0000000000067941 */ /* 0x000fea0003800200 */
.L_x_81:
[----:B------:R-:W-:Y:S02]  /*7150*/  R2UR UR6, R65 ;  /* 0x00000000410672ca */ /* 0x000fe400000e0000 */
[----:B------:R-:W-:Y:S02]  /*7160*/  R2UR UR5, R64 ;  /* 0x00000000400572ca */ /* 0x000fe400000e0000 */
[----:B------:R-:W-:Y:S02]  /*7170*/  R2UR UR4, R63 ;  /* 0x000000003f0472ca */ /* 0x000fe400000e0000 */
[----:B------:R-:W-:Y:S02]  /*7180*/  ISETP.NE.U32.AND P4, PT, R50, RZ, PT ;  /* 0x000000ff3200720c */ /* 0x000fe40003f85070 */
[----:B------:R-:W-:Y:S02]  /*7190*/  ISETP.NE.U32.AND P2, PT, RZ, UR60, PT ;  /* 0x0000003cff007c0c */ /* 0x000fe4000bf45070 */
[----:B------:R-:W-:Y:S02]  /*71a0*/  ISETP.NE.AND.EX P4, PT, R51, RZ, PT, P4 ;  /* 0x000000ff3300720c */ /* 0x000fe40003f85340 */
[----:B------:R-:W-:Y:S01]  /*71b0*/  ISETP.NE.AND.EX P2, PT, RZ, UR61, PT, P2 ;  /* 0x0000003dff007c0c */ /* 0x000fe2000bf45320 */
[----:B------:R-:W-:Y:S02]  /*71c0*/  UISETP.NE.AND UP2, UPT, UR6, URZ, UPT ;  /* 0x000000ff0600728c */ /* 0x000fe4000bf45270 */
[----:B------:R-:W-:Y:S04]  /*71d0*/  UISETP.NE.U32.AND UP0, UPT, UR5, URZ, UPT ;  /* 0x000000ff0500728c */ /* 0x000fe8000bf05070 */
[----:B------:R-:W-:Y:S01]  /*71e0*/  UISETP.NE.AND.EX UP1, UPT, UR4, URZ, UPT, UP0 ;  /* 0x000000ff0400728c */ /* 0x000fe2000bf25300 */
[----:B------:R-:W-:Y:S01]  /*71f0*/  PLOP3.LUT P1, PT, PT, PT, UP2, 0x80, 0x8 ;  /* 0x000000000008781c */ /* 0x000fe20003f2f028 */
[----:B------:R-:W-:Y:S03]  /*7200*/  UPLOP3.LUT UP0, UPT, UPT, UPT, UPT, 0x40, 0x4 ;  /* 0x000000000004789c */ /* 0x000fe60003f0e870 */
[----:B------:R-:W-:Y:S06]  /*7210*/  @UP2 UPLOP3.LUT UP0, UPT, UPT, UPT, UP1, 0x80, 0x8 ;  /* 0x000000000008289c */ /* 0x000fec0003f0f010 */
[----:B------:R-:W-:Y:S01]  /*7220*/  PLOP3.LUT P0, PT, PT, PT, UP0, 0x80, 0x8 ;  /* 0x000000000008781c */ /* 0x000fe20003f0f008 */
[----:B------:R-:W-:Y:S01]  /*7230*/  @!UPT UIADD3 URZ, UPT, UPT, URZ, URZ, URZ ;  /* 0x000000fffffff290 */ /* 0x000fe2000fffe0ff */
[----:B------:R-:W-:Y:S11]  /*7240*/  BRA.U !UP1, `(.L_x_84) ;  /* 0x0000000109407547 */ /* 0x000ff6000b800000 */
[----:B------:R-:W-:Y:S01]  /*7250*/  UISETP.NE.U32.AND UP0, UPT, UR60, URZ, UPT ;  /* 0x000000ff3c00728c */ /* 0x000fe2000bf05070 */
[----:B------:R-:W-:Y:S01]  /*7260*/  R2UR UR6, R64 ;  /* 0x00000000400672ca */ /* 0x000fe200000e0000 */
[----:B------:R-:W1:Y:S01]  /*7270*/  LDCU.64 UR8, c[0x0][0x358] ;  /* 0x00006b00ff0877ac */ /* 0x000e620008000a00 */
[----:B------:R-:W-:Y:S02]  /*7280*/  HFMA2 R61, -RZ, RZ, 0, 5.9604644775390625e-08 ;  /* 0x00000001ff3d7431 */ /* 0x000fe400000001ff */
[----:B------:R-:W-:Y:S01]  /*7290*/  IMAD.MOV.U32 R0, RZ, RZ, 0x1 ;  /* 0x00000001ff007424 */ /* 0x000fe200078e00ff */
[----:B------:R-:W-:Y:S06]  /*72a0*/  UISETP.NE.AND.EX UP0, UPT, UR61, URZ, UPT, UP0 ;  /* 0x000000ff3d00728c */ /* 0x000fec000bf05300 */
[----:B------:R-:W-:Y:S05]  /*72b0*/  PLOP3.LUT P3, PT, PT, PT, UP0, 0x80, 0x8 ;  /* 0x000000000008781c */ /* 0x000fea0003f6f008 */
[----:B------:R-:W2:Y:S01]  /*72c0*/  @UP0 LDCU.64 UR4, c[0x0][0x988] ;  /* 0x00013100ff0407ac */ /* 0x000ea20008000a00 */
[----:B------:R-:W-:Y:S07]  /*72d0*/  @UP0 UIMAD UR6, UR49, UR6, URZ ;  /* 0x00000006310602a4 */ /* 0x000fee000f8e02ff */
[----:B------:R-:W-:Y:S01]  /*72e0*/  @!P3 PRMT R61, R0, 0x7610, R61 ;  /* 0x00007610003db816 */ /* 0x000fe2000000003d */
[----:B--2---:R-:W-:Y:S06]  /*72f0*/  @UP0 UIMAD.WIDE UR4, UR6, 0x4, UR4 ;  /* 0x00000004060408a5 */ /* 0x004fec000f8e0204 */
[----:B------:R-:W-:Y:S02]  /*7300*/  IMAD.U32 R4, RZ, RZ, UR4 ;  /* 0x00000004ff047e24 */ /* 0x000fe4000f8e00ff */
[----:B------:R-:W-:Y:S03]  /*7310*/  IMAD.U32 R5, RZ, RZ, UR5 ;  /* 0x00000005ff057e24 */ /* 0x000fe6000f8e00ff */
[----:B------:R-:W2:Y:S02]  /*7320*/  @!UP0 LDCU UR4, c[0x0][0x980] ;  /* 0x00013000ff0487ac */ /* 0x000ea40008000800 */
[----:B-1---5:R1:W5:Y:S02]  /*7330*/  @P3 LDG.E R27, desc[UR8][R4.64] ;  /* 0x00000008041b3981 */ /* 0x022364000c1e1900 */
[----:B-12---:R-:W-:Y:S02]  /*7340*/  @!P3 MOV R27, UR4 ;  /* 0x00000004001bbc02 */ /* 0x006fe40008000f00 */
.L_x_84:
[----:B------:R-:W-:Y:S05]  /*7350*/  @!P4 BRA `(.L_x_85) ;  /* 0x000000000024c947 */ /* 0x000fea0003800000 */
[----:B------:R-:W-:Y:S01]  /*7360*/  ISETP.NE.U32.AND P3, PT, R48, RZ, PT ;  /* 0x000000ff3000720c */ /* 0x000fe20003f65070 */
[----:B------:R-:W1:Y:S03]  /*7370*/  LDCU.64 UR4, c[0x0][0x358] ;  /* 0x00006b00ff0477ac */ /* 0x000e660008000a00 */
[----:B------:R-:W-:Y:S11]  /*7380*/  ISETP.NE.AND.EX P3, PT, R49, RZ, PT, P3 ;  /* 0x000000ff3100720c */ /* 0x000ff60003f65330 */
[----:B------:R-:W-:Y:S02]  /*7390*/  @!UPT UIADD3 URZ, UPT, UPT, URZ, URZ, URZ ;  /* 0x000000fffffff290 */ /* 0x000fe4000fffe0ff */
[----:B------:R-:W2:Y:S01]  /*73a0*/  @P3 LDC.64 R4, c[0x0][0x9a8] ;  /* 0x00026a00ff043b82 */ /* 0x000ea20000000a00 */
[----:B------:R-:W-:Y:S04]  /*73b0*/  @P3 IMAD R0, R50, UR49, RZ ;  /* 0x0000003132003c24 */ /* 0x000fe8000f8e02ff */
[----:B--2---:R-:W-:Y:S05]  /*73c0*/  @P3 IMAD.WIDE R4, R0, 0x4, R4 ;  /* 0x0000000400043825 */ /* 0x004fea00078e0204 */
[----:B-1---5:R1:W5:Y:S02]  /*73d0*/  @P3 LDG.E R24, desc[UR4][R4.64] ;  /* 0x0000000404183981 */ /* 0x022364000c1e1900 */
[----:B-1----:R-:W2:Y:S02]  /*73e0*/  @!P3 LDC R24, c[0x0][0x9a0] ;  /* 0x00026800ff18bb82 */ /* 0x002ea40000000800 */
.L_x_85:
[----:B-----5:R-:W-:Y:S01]  /*73f0*/  FSETP.NEU.AND P3, PT, R27, RZ, PT ;  /* 0x000000ff1b00720b */ /* 0x020fe20003f6d000 */
[----:B------:R-:W-:Y:S01]  /*7400*/  BSSY B1, `(.L_x_86) ;  /* 0x0000039000017945 */ /* 0x000fe20003800000 */
[----:B------:R-:W-:Y:S01]  /*7410*/  SEL R4, RZ, 0xffffffff, P2 ;  /* 0xffffffffff047807 */ /* 0x000fe20001000000 */
[----:B------:R-:W-:Y:S01]  /*7420*/  IMAD.MOV.U32 R74, RZ, RZ, 0x1 ;  /* 0x00000001ff4a7424 */ /* 0x000fe200078e00ff */
[----:B------:R-:W-:Y:S01]  /*7430*/  @P1 LOP3.LUT P2, RZ, R61, 0xff, RZ, 0xc0, !PT ;  /* 0x000000ff3dff1812 */ /* 0x000fe2000784c0ff */
[----:B------:R-:W-:Y:S01]  /*7440*/  IMAD.IADD R25, R23, 0x1, R2 ;  /* 0x0000000117197824 */ /* 0x000fe200078e0202 */
[----:B------:R-:W-:Y:S01]  /*7450*/  @P1 SEL R0, RZ, 0xffffffff, P3 ;  /* 0xffffffffff001807 */ /* 0x000fe20001800000 */
[----:B------:R-:W-:Y:S01]  /*7460*/  IMAD R71, R59, -0x10, R67 ;  /* 0xfffffff03b477824 */ /* 0x000fe200078e0243 */
[----:B------:R-:W-:Y:S01]  /*7470*/  LOP3.LUT R57, R57, 0x1, RZ, 0x3c, !PT ;  /* 0x0000000139397812 */ /* 0x000fe200078e3cff */
[----:B------:R-:W-:Y:S01]  /*7480*/  IMAD.MOV.U32 R73, RZ, RZ, RZ ;  /* 0x000000ffff497224 */ /* 0x000fe200078e00ff */
[----:B------:R-:W-:Y:S02]  /*7490*/  @P0 SEL R0, R4, R0, !P2 ;  /* 0x0000000004000207 */ /* 0x000fe40005000000 */
[----:B------:R-:W-:Y:S02]  /*74a0*/  CS2R R38, SRZ ;  /* 0x0000000000267805 */ /* 0x000fe4000001ff00 */
[----:B------:R-:W-:Y:S02]  /*74b0*/  LEA R72, R22, UR50, 0x3 ;  /* 0x0000003216487c11 */ /* 0x000fe4000f8e18ff */
[----:B------:R-:W-:Y:S02]  /*74c0*/  CS2R R36, SRZ ;  /* 0x0000000000247805 */ /* 0x000fe4000001ff00 */
[----:B------:R-:W-:Y:S02]  /*74d0*/  @P1 LOP3.LUT R0, R0, 0x1, RZ, 0xc0, !PT ;  /* 0x0000000100001812 */ /* 0x000fe400078ec0ff */
[----:B------:R-:W-:Y:S02]  /*74e0*/  CS2R R34, SRZ ;  /* 0x0000000000227805 */ /* 0x000fe4000001ff00 */
[----:B------:R-:W-:Y:S02]  /*74f0*/  PLOP3.LUT P2, PT, PT, PT, UP1, 0x80, 0x8 ;  /* 0x000000000008781c */ /* 0x000fe40003f4f018 */
[----:B------:R-:W-:Y:S02]  /*7500*/  CS2R R32, SRZ ;  /* 0x0000000000207805 */ /* 0x000fe4000001ff00 */
[----:B------:R-:W-:Y:S02]  /*7510*/  ISETP.NE.U32.OR P5, PT, R0, 0x1, !P1 ;  /* 0x000000010000780c */ /* 0x000fe40004fa5470 */
[----:B------:R-:W-:Y:S02]  /*7520*/  CS2R R42, SRZ ;  /* 0x00000000002a7805 */ /* 0x000fe4000001ff00 */
[----:B------:R-:W-:Y:S02]  /*7530*/  LOP3.LUT P4, R68, R61, 0xff, RZ, 0xc0, !PT ;  /* 0x000000ff3d447812 */ /* 0x000fe4000788c0ff */
[----:B------:R-:W-:Y:S02]  /*7540*/  CS2R R40, SRZ ;  /* 0x0000000000287805 */ /* 0x000fe4000001ff00 */
[----:B------:R-:W-:Y:S02]  /*7550*/  SEL R3, RZ, 0xffffffff, P3 ;  /* 0xffffffffff037807 */ /* 0x000fe40001800000 */
[----:B------:R-:W-:Y:S02]  /*7560*/  CS2R R46, SRZ ;  /* 0x00000000002e7805 */ /* 0x000fe4000001ff00 */
[----:B------:R-:W-:Y:S02]  /*7570*/  P2R R70, PR, RZ, 0x20 ;  /* 0x00000020ff467803 */ /* 0x000fe40000000000 */
[----:B------:R-:W-:Y:S02]  /*7580*/  CS2R R44, SRZ ;  /* 0x00000000002c7805 */ /* 0x000fe4000001ff00 */
[----:B------:R-:W-:Y:S02]  /*7590*/  @P2 SEL R3, R4, R3, !P4 ;  /* 0x0000000304032207 */ /* 0x000fe40006000000 */
[----:B------:R-:W-:Y:S02]  /*75a0*/  @P5 SHF.L.U32 R0, R57, 0x1f, RZ ;  /* 0x0000001f39005819 */ /* 0x000fe400000006ff */
[----:B------:R-:W-:Y:S02]  /*75b0*/  LOP3.LUT R3, R3, 0x1, RZ, 0xc0, !PT ;  /* 0x0000000103037812 */ /* 0x000fe400078ec0ff */
[----:B------:R1:W3:Y:S02]  /*75c0*/  @P5 SYNCS.PHASECHK.TRANS64.TRYWAIT P1, [UR50+0x80], R0 ;  /* 0x00008000ff0055a7 */ /* 0x0002e40008021132 */
[----:B------:R-:W-:Y:S04]  /*75d0*/  ISETP.NE.U32.AND P2, PT, R3, 0x1, PT ;  /* 0x000000010300780c */ /* 0x000fe80003f45070 */
[----:B------:R-:W-:Y:S02]  /*75e0*/  P2R R75, PR, RZ, 0x4 ;  /* 0x00000004ff4b7803 */ /* 0x000fe40000000000 */
[----:B-1----:R-:W-:Y:S04]  /*75f0*/  SHF.L.U32 R0, R56, 0x1f, RZ ;  /* 0x0000001f38007819 */ /* 0x002fe800000006ff */
[----:B------:R1:W4:Y:S01]  /*7600*/  SYNCS.PHASECHK.TRANS64.TRYWAIT P0, [R72+URZ+0xe0], R0 ;  /* 0x0000e000480075a7 */ /* 0x00032200080011ff */
[----:B---3--:R-:W-:Y:S01]  /*7610*/  @P5 SEL R74, RZ, 0x1, !P1 ;  /* 0x00000001ff4a5807 */ /* 0x008fe20004800000 */
[----:B-1----:R-:W-:Y:S06]  /*7620*/  @!P5 BRA `(.L_x_87) ;  /* 0x000000000058d947 */ /* 0x002fec0003800000 */
[----:B------:R-:W-:Y:S01]  /*7630*/  IMAD.MOV.U32 R39, RZ, RZ, RZ ;  /* 0x000000ffff277224 */ /* 0x000fe200078e00ff */
[----:B------:R-:W-:Y:S01]  /*7640*/  ISETP.NE.AND P1, PT, R74, RZ, PT ;  /* 0x000000ff4a00720c */ /* 0x000fe20003f25270 */
[----:B------:R-:W-:Y:S01]  /*7650*/  BSSY B0, `(.L_x_88) ;  /* 0x000000c000007945 */ /* 0x000fe20003800000 */
[----:B------:R-:W-:Y:S02]  /*7660*/  CS2R R46, SRZ ;  /* 0x00000000002e7805 */ /* 0x000fe4000001ff00 */
[----:B------:R-:W-:Y:S02]  /*7670*/  CS2R R44, SRZ ;  /* 0x00000000002c7805 */ /* 0x000fe4000001ff00 */
[----:B------:R-:W-:Y:S02]  /*7680*/  CS2R R42, SRZ ;  /* 0x00000000002a7805 */ /* 0x000fe4000001ff00 */
[----:B------:R-:W-:Y:S02]  /*7690*/  CS2R R40, SRZ ;  /* 0x0000000000287805 */ /* 0x000fe4000001ff00 */
[----:B------:R-:W-:Y:S02]  /*76a0*/  CS2R R34, SRZ ;  /* 0x0000000000227805 */ /* 0x000fe4000001ff00 */
[----:B------:R-:W-:Y:S02]  /*76b0*/  CS2R R32, SRZ ;  /* 0x0000000000207805 */ /* 0x000fe4000001ff00 */
[----:B------:R-:W-:Y:S01]  /*76c0*/  CS2R R36, SRZ ;  /* 0x0000000000247805 */ /* 0x000fe2000001ff00 */
[----:B------:R-:W-:Y:S06]  /*76d0*/  @P1 BRA `(.L_x_89) ;  /* 0x00000000000c1947 */ /* 0x000fec0003800000 */
[----:B------:R-:W-:Y:S04]  /*76e0*/  SHF.L.U32 R3, R57, 0x1f, RZ ;  /* 0x0000001f39037819 */ /* 0x000fe800000006ff */
[----:B------:R-:W1:Y:S02]  /*76f0*/  SYNCS.PHASECHK.TRANS64.TRYWAIT P1, [UR50+0x80], R3 ;  /* 0x00008003ff0075a7 */ /* 0x000e640008021132 */
[----:B-1----:R-:W-:Y:S05]  /*7700*/  @!P1 BRA `(.L_x_90) ;  /* 0x00000030005c9947 */ /* 0x002fea0003800000 */
.L_x_89:
[----:B------:R-:W-:Y:S05]  /*7710*/  BSYNC B0 ;  /* 0x0000000000007941 */ /* 0x000fea0003800000 */
.L_x_88:
[----:B------:R-:W-:Y:S01]  /*7720*/  ISETP.NE.AND P1, PT, R75, RZ, PT ;  /* 0x000000ff4b00720c */ /* 0x000fe20003f25270 */
[----:B------:R-:W-:Y:S11]  /*7730*/  HFMA2 R73, -RZ, RZ, 0, 5.9604644775390625e-08 ;  /* 0x00000001ff497431 */ /* 0x000ff600000001ff */
[----:B------:R-:W-:Y:S01]  /*7740*/  @!UPT UIADD3 URZ, UPT, UPT, URZ, URZ, URZ ;  /* 0x000000fffffff290 */ /* 0x000fe2000fffe0ff */
[----:B------:R3:W1:Y:S04]  /*7750*/  @P1 LDS.128 R44, [R58] ;  /* 0x000000003a2c1984 */ /* 0x0006680000000c00 */
[----:B------:R3:W1:Y:S04]  /*7760*/  @P1 LDS.128 R40, [R67+0x10] ;  /* 0x0000100043281984 */ /* 0x0006680000000c00 */
[----:B------:R3:W1:Y:S04]  /*7770*/  @P1 LDS.128 R32, [R66+0x20] ;  /* 0x0000200042201984 */ /* 0x0006680000000c00 */
[----:B------:R3:W1:Y:S02]  /*7780*/  @P1 LDS.128 R36, [R71+0x30] ;  /* 0x0000300047241984 */ /* 0x0006640000000c00 */
.L_x_87:
[----:B------:R-:W-:Y:S05]  /*7790*/  BSYNC B1 ;  /* 0x0000000000017941 */ /* 0x000fea0003800000 */
.L_x_86:
[----:B-1----:R-:W-:Y:S04]  /*77a0*/  SHF.R.U32.HI R2, RZ, 0x15, R25 ;  /* 0x00000015ff027819 */ /* 0x002fe80000011619 */
[----:B------:R-:W-:Y:S01]  /*77b0*/  LOP3.LUT P1, RZ, R2, 0x3, R62, 0x48, !PT ;  /* 0x0000000302ff7812 */ /* 0x000fe2000782483e */
[----:B------:R-:W-:Y:S01]  /*77c0*/  @!UPT UIADD3 URZ, UPT, UPT, URZ, URZ, URZ ;  /* 0x000000fffffff290 */ /* 0x000fe2000fffe0ff */
[----:B----4-:R-:W-:Y:S11]  /*77d0*/  @P0 BRA `(.L_x_91) ;  /* 0x0000000000080947 */ /* 0x010ff60003800000 */
[----:B------:R-:W1:Y:S02]  /*77e0*/  SYNCS.PHASECHK.TRANS64.TRYWAIT P0, [R72+URZ+0xe0], R0 ;  /* 0x0000e000480075a7 */ /* 0x000e6400080011ff */
[----:B-1----:R-:W-:Y:S05]  /*77f0*/  @!P0 BRA `(.L_x_92) ;  /* 0x0000003000388947 */ /* 0x002fea0003800000 */
.L_x_91:
[----:B------:R-:W-:Y:S05]  /*7800*/  @!P1 BRA `(.L_x_93) ;  /* 0x0000000000409947 */ /* 0x000fea0003800000 */
[----:B------:R-:W4:Y:S01]  /*7810*/  LDCU.64 UR8, c[0x4][0x70] ;  /* 0x01000e00ff0877ac */ /* 0x000f220008000a00 */
[----:B------:R-:W-:Y:S01]  /*7820*/  MOV R3, 0x0 ;  /* 0x0000000000037802 */ /* 0x000fe20000000f00 */
[----:B------:R-:W-:Y:S02]  /*7830*/  HFMA2 R12, -RZ, RZ, 0, 5.9604644775390625e-08 ;  /* 0x00000001ff0c7431 */ /* 0x000fe400000001ff */
[----:B------:R-:W-:Y:S02]  /*7840*/  IMAD.MOV.U32 R8, RZ, RZ, 0x192 ;  /* 0x00000192ff087424 */ /* 0x000fe400078e00ff */
[----:B------:R-:W-:Y:S01]  /*7850*/  IMAD.MOV.U32 R13, RZ, RZ, RZ ;  /* 0x000000ffff0d7224 */ /* 0x000fe200078e00ff */
[----:B------:R-:W5:Y:S01]  /*7860*/  LDCU.64 UR6, c[0x4][0x78] ;  /* 0x01000f00ff0677ac */ /* 0x000f620008000a00 */
[----:B------:R-:W1:Y:S01]  /*7870*/  LDC.64 R2, c[0x4][R3] ;  /* 0x0100000003027b82 */ /* 0x000e620000000a00 */
[----:B------:R-:W2:Y:S01]  /*7880*/  LDCU.64 UR4, c[0x4][0x10] ;  /* 0x01000200ff0477ac */ /* 0x000ea20008000a00 */
[----:B----4-:R-:W-:Y:S01]  /*7890*/  MOV R5, UR9 ;  /* 0x0000000900057c02 */ /* 0x010fe20008000f00 */
[----:B------:R-:W-:Y:S01]  /*78a0*/  IMAD.U32 R4, RZ, RZ, UR8 ;  /* 0x00000008ff047e24 */ /* 0x000fe2000f8e00ff */
[----:B-----5:R-:W-:Y:S01]  /*78b0*/  MOV R7, UR7 ;  /* 0x0000000700077c02 */ /* 0x020fe20008000f00 */
[----:B------:R-:W-:Y:S01]  /*78c0*/  IMAD.U32 R6, RZ, RZ, UR6 ;  /* 0x00000006ff067e24 */ /* 0x000fe2000f8e00ff */
[----:B--2---:R-:W-:Y:S01]  /*78d0*/  MOV R11, UR5 ;  /* 0x00000005000b7c02 */ /* 0x004fe20008000f00 */
[----:B------:R-:W-:Y:S02]  /*78e0*/  IMAD.U32 R10, RZ, RZ, UR4 ;  /* 0x00000004ff0a7e24 */ /* 0x000fe4000f8e00ff */
[----:B------:R-:W-:Y:S07]  /*78f0*/  LEPC R20, `(.L_x_93) ;  /* 0x000000001014794e */ /* 0x000fee0000000000 */
[----:B-1-3--:R-:W-:Y:S05]  /*7900*/  CALL.ABS.NOINC R2 ;  /* 0x0000000002007343 */ /* 0x00afea0003c00000 */
.L_x_93:
[----:B------:R-:W-:Y:S01]  /*7910*/  LOP3.LUT R20, R44, 0xffffe000, RZ, 0xc0, !PT ;  /* 0xffffe0002c147812 */ /* 0x000fe200078ec0ff */
[----:B------:R-:W-:Y:S05]  /*7920*/  WARPSYNC.ALL ;  /* 0x0000000000007948 */ /* 0x000fea0003800000 */
[----:B------:R-:W-:Y:S01]  /*7930*/  R2UR UR4, R25 ;  /* 0x00000000190472ca */ /* 0x000fe200000e0000 */
[----:B------:R-:W-:Y:S01]  /*7940*/  BSSY.RECONVERGENT B0, `(.L_x_94) ;  /* 0x0000058000007945 */ /* 0x000fe20003800200 */
[----:B------:R-:W-:Y:S11]  /*7950*/  ISETP.NE.AND P0, PT, R60, RZ, PT ;  /* 0x000000ff3c00720c */ /* 0x000ff60003f05270 */
[----:B------:R-:W1:Y:S02]  /*7960*/  LDTM.x16 R4, tmem[UR4] ;  /* 0x00000004000479ee */ /* 0x000e640008240000 */
[C---:B-12---:R-:W-:Y:S01]  /*7970*/  FMUL R0, R24.reuse, R4 ;  /* 0x0000000418007220 */ /* 0x046fe20000400000 */
[C---:B------:R-:W-:Y:S01]  /*7980*/  FMUL R2, R24.reuse, R5 ;  /* 0x0000000518027220 */ /* 0x040fe20000400000 */
[C---:B------:R-:W-:Y:S01]  /*7990*/  FMUL R4, R24.reuse, R8 ;  /* 0x0000000818047220 */ /* 0x040fe20000400000 */
[C---:B------:R-:W-:Y:S01]  /*79a0*/  FMUL R5, R24.reuse, R9 ;  /* 0x0000000918057220 */ /* 0x040fe20000400000 */
[C---:B------:R-:W-:Y:S01]  /*79b0*/  FMUL R8, R24.reuse, R12 ;  /* 0x0000000c18087220 */ /* 0x040fe20000400000 */
[C---:B------:R-:W-:Y:S01]  /*79c0*/  FMUL R9, R24.reuse, R13 ;  /* 0x0000000d18097220 */ /* 0x040fe20000400000 */
[C---:B------:R-:W-:Y:S01]  /*79d0*/  FMUL R12, R24.reuse, R16 ;  /* 0x00000010180c7220 */ /* 0x040fe20000400000 */
[----:B------:R-:W-:Y:S01]  /*79e0*/  LOP3.LUT R16, R45, 0xffffe000, RZ, 0xc0, !PT ;  /* 0xffffe0002d107812 */ /* 0x000fe200078ec0ff */
[----:B------:R-:W-:Y:S01]  /*79f0*/  FMUL R13, R24, R17 ;  /* 0x00000011180d7220 */ /* 0x000fe20000400000 */
[----:B------:R-:W-:Y:S01]  /*7a00*/  LOP3.LUT R17, R46, 0xffffe000, RZ, 0xc0, !PT ;  /* 0xffffe0002e117812 */ /* 0x000fe200078ec0ff */
[----:B------:R-:W-:Y:S01]  /*7a10*/  FFMA R28, R27, R20, R0 ;  /* 0x000000141b1c7223 */ /* 0x000fe20000000000 */
[----:B------:R-:W-:Y:S01]  /*7a20*/  LOP3.LUT R0, R47, 0xffffe000, RZ, 0xc0, !PT ;  /* 0xffffe0002f007812 */ /* 0x000fe200078ec0ff */
[C---:B------:R-:W-:Y:S01]  /*7a30*/  FMUL R3, R24.reuse, R6 ;  /* 0x0000000618037220 */ /* 0x040fe20000400000 */
[C---:B------:R-:W-:Y:S01]  /*7a40*/  FMUL R6, R24.reuse, R10 ;  /* 0x0000000a18067220 */ /* 0x040fe20000400000 */
[C---:B------:R-:W-:Y:S01]  /*7a50*/  FMUL R7, R24.reuse, R7 ;  /* 0x0000000718077220 */ /* 0x040fe20000400000 */
[----:B------:R-:W-:Y:S01]  /*7a60*/  F2FP.TF32.F32.PACK_B R28, R28 ;  /* 0x0000001cff1c723e */ /* 0x000fe200024050ff */
[C---:B------:R-:W-:Y:S01]  /*7a70*/  FMUL R10, R24.reuse, R14 ;  /* 0x0000000e180a7220 */ /* 0x040fe20000400000 */
[----:B------:R-:W-:Y:S01]  /*7a80*/  FMUL R14, R24, R18 ;  /* 0x00000012180e7220 */ /* 0x000fe20000400000 */
[----:B------:R-:W-:Y:S01]  /*7a90*/  LOP3.LUT R18, R40, 0xffffe000, RZ, 0xc0, !PT ;  /* 0xffffe00028127812 */ /* 0x000fe200078ec0ff */
[----:B------:R-:W-:Y:S01]  /*7aa0*/  FFMA R29, R27, R16, R2 ;  /* 0x000000101b1d7223 */ /* 0x000fe20000000002 */
[----:B------:R-:W-:Y:S01]  /*7ab0*/  LOP3.LUT R2, R41, 0xffffe000, RZ, 0xc0, !PT ;  /* 0xffffe00029027812 */ /* 0x000fe200078ec0ff */
[----:B------:R-:W-:Y:S01]  /*7ac0*/  FFMA R30, R27, R17, R3 ;  /* 0x000000111b1e7223 */ /* 0x000fe20000000003 */
[----:B------:R-:W-:Y:S01]  /*7ad0*/  LOP3.LUT R3, R43, 0xffffe000, RZ, 0xc0, !PT ;  /* 0xffffe0002b037812 */ /* 0x000fe200078ec0ff */
[C---:B------:R-:W-:Y:S01]  /*7ae0*/  FFMA R31, R27.reuse, R0, R7 ;  /* 0x000000001b1f7223 */ /* 0x040fe20000000007 */
[----:B------:R-:W-:Y:S01]  /*7af0*/  LOP3.LUT R0, R42, 0xffffe000, RZ, 0xc0, !PT ;  /* 0xffffe0002a007812 */ /* 0x000fe200078ec0ff */
[C---:B------:R-:W-:Y:S01]  /*7b00*/  FFMA R4, R27.reuse, R18, R4 ;  /* 0x000000121b047223 */ /* 0x040fe20000000004 */
[----:B------:R-:W-:Y:S01]  /*7b10*/  F2FP.TF32.F32.PACK_B R29, R29 ;  /* 0x0000001dff1d723e */ /* 0x000fe200024050ff */
[C---:B------:R-:W-:Y:S01]  /*7b20*/  FFMA R5, R27.reuse, R2, R5 ;  /* 0x000000021b057223 */ /* 0x040fe20000000005 */
[----:B------:R-:W-:Y:S01]  /*7b30*/  FMUL R11, R24, R11 ;  /* 0x0000000b180b7220 */ /* 0x000fe20000400000 */
[----:B------:R-:W-:Y:S01]  /*7b40*/  F2FP.TF32.F32.PACK_B R30, R30 ;  /* 0x0000001eff1e723e */ /* 0x000fe200024050ff */
[C---:B------:R-:W-:Y:S01]  /*7b50*/  FFMA R6, R27.reuse, R0, R6 ;  /* 0x000000001b067223 */ /* 0x040fe20000000006 */
[----:B------:R-:W-:Y:S01]  /*7b60*/  F2FP.TF32.F32.PACK_B R31, R31 ;  /* 0x0000001fff1f723e */ /* 0x000fe200024050ff */
[----:B------:R-:W-:Y:S01]  /*7b70*/  FFMA R7, R27, R3, R11 ;  /* 0x000000031b077223 */ /* 0x000fe2000000000b */
[----:B------:R-:W-:Y:S01]  /*7b80*/  LOP3.LUT R2, R32, 0xffffe000, RZ, 0xc0, !PT ;  /* 0xffffe00020027812 */ /* 0x000fe200078ec0ff */
[----:B------:R-:W-:Y:S01]  /*7b90*/  FMUL R15, R24, R15 ;  /* 0x0000000f180f7220 */ /* 0x000fe20000400000 */
[----:B------:R-:W-:Y:S01]  /*7ba0*/  LOP3.LUT R16, R33, 0xffffe000, RZ, 0xc0, !PT ;  /* 0xffffe00021107812 */ /* 0x000fe200078ec0ff */
[----:B------:R1:W-:Y:S01]  /*7bb0*/  STS.128 [R58], R28 ;  /* 0x0000001c3a007388 */ /* 0x0003e20000000c00 */
[----:B------:R-:W-:Y:S01]  /*7bc0*/  LOP3.LUT R0, R34, 0xffffe000, RZ, 0xc0, !PT ;  /* 0xffffe00022007812 */ /* 0x000fe200078ec0ff */
[----:B------:R-:W-:Y:S01]  /*7bd0*/  FFMA R8, R27, R2, R8 ;  /* 0x000000021b087223 */ /* 0x000fe20000000008 */
[----:B------:R-:W-:Y:S01]  /*7be0*/  LOP3.LUT R2, R35, 0xffffe000, RZ, 0xc0, !PT ;  /* 0xffffe00023027812 */ /* 0x000fe200078ec0ff */
[C---:B------:R-:W-:Y:S01]  /*7bf0*/  FFMA R9, R27.reuse, R16, R9 ;  /* 0x000000101b097223 */ /* 0x040fe20000000009 */
[----:B------:R-:W-:Y:S01]  /*7c00*/  F2FP.TF32.F32.PACK_B R4, R4 ;  /* 0x00000004ff04723e */ /* 0x000fe200024050ff */
[C---:B------:R-:W-:Y:S01]  /*7c10*/  FFMA R10, R27.reuse, R0, R10 ;  /* 0x000000001b0a7223 */ /* 0x040fe2000000000a */
[----:B------:R-:W-:Y:S01]  /*7c20*/  F2FP.TF32.F32.PACK_B R5, R5 ;  /* 0x00000005ff05723e */ /* 0x000fe200024050ff */
[----:B------:R-:W-:Y:S01]  /*7c30*/  FFMA R11, R27, R2, R15 ;  /* 0x000000021b0b7223 */ /* 0x000fe2000000000f */
[----:B------:R-:W-:Y:S01]  /*7c40*/  F2FP.TF32.F32.PACK_B R6, R6 ;  /* 0x00000006ff06723e */ /* 0x000fe200024050ff */
[----:B------:R-:W-:Y:S01]  /*7c50*/  FMUL R19, R24, R19 ;  /* 0x0000001318137220 */ /* 0x000fe20000400000 */
[----:B------:R-:W-:Y:S02]  /*7c60*/  F2FP.TF32.F32.PACK_B R7, R7 ;  /* 0x00000007ff07723e */ /* 0x000fe400024050ff */
[----:B------:R-:W-:Y:S02]  /*7c70*/  LOP3.LUT R3, R36, 0xffffe000, RZ, 0xc0, !PT ;  /* 0xffffe00024037812 */ /* 0x000fe400078ec0ff */
[----:B------:R-:W-:Y:S01]  /*7c80*/  LOP3.LUT R0, R37, 0xffffe000, RZ, 0xc0, !PT ;  /* 0xffffe00025007812 */ /* 0x000fe200078ec0ff */
[----:B------:R1:W-:Y:S01]  /*7c90*/  STS.128 [R67+0x10], R4 ;  /* 0x0000100443007388 */ /* 0x0003e20000000c00 */
        /* <DEDUP_REMOVED lines=8> */
[----:B------:R-:W-:Y:S02]  /*7d20*/  F2FP.TF32.F32.PACK_B R10, R10 ;  /* 0x0000000aff0a723e */ /* 0x000fe400024050ff */
[----:B------:R-:W-:Y:S02]  /*7d30*/  F2FP.TF32.F32.PACK_B R11, R11 ;  /* 0x0000000bff0b723e */ /* 0x000fe400024050ff */
[----:B------:R-:W-:Y:S02]  /*7d40*/  F2FP.TF32.F32.PACK_B R12, R12 ;  /* 0x0000000cff0c723e */ /* 0x000fe400024050ff */
[----:B------:R-:W-:Y:S01]  /*7d50*/  F2FP.TF32.F32.PACK_B R13, R13 ;  /* 0x0000000dff0d723e */ /* 0x000fe200024050ff */
[----:B------:R1:W-:Y:S01]  /*7d60*/  STS.128 [R66+0x20], R8 ;  /* 0x0000200842007388 */ /* 0x0003e20000000c00 */
[----:B------:R-:W-:Y:S02]  /*7d70*/  F2FP.TF32.F32.PACK_B R14, R14 ;  /* 0x0000000eff0e723e */ /* 0x000fe400024050ff */
[----:B------:R-:W-:Y:S05]  /*7d80*/  F2FP.TF32.F32.PACK_B R15, R15 ;  /* 0x0000000fff0f723e */ /* 0x000fea00024050ff */
[----:B------:R1:W-:Y:S01]  /*7d90*/  STS.128 [R71+0x30], R12 ;  /* 0x0000300c47007388 */ /* 0x0003e20000000c00 */
[----:B------:R-:W-:Y:S01]  /*7da0*/  @!PT LDS RZ, [RZ] ;  /* 0x00000000fffff984 */ /* 0x000fe20000000800 */
[----:B------:R-:W-:Y:S01]  /*7db0*/  @!PT LDS RZ, [RZ] ;  /* 0x00000000fffff984 */ /* 0x000fe20000000800 */
[----:B------:R-:W-:Y:S01]  /*7dc0*/  @!PT LDS RZ, [RZ] ;  /* 0x00000000fffff984 */ /* 0x000fe20000000800 */
[----:B------:R-:W-:Y:S01]  /*7dd0*/  @!PT LDS RZ, [RZ] ;  /* 0x00000000fffff984 */ /* 0x000fe20000000800 */
[----:B------:R2:W-:Y:S07]  /*7de0*/  MEMBAR.ALL.CTA ;  /* 0x0000000000007992 */ /* 0x0005ee0000008000 */
[----:B--2---:R-:W2:Y:S02]  /*7df0*/  FENCE.VIEW.ASYNC.S ;  /* 0x00000000000073c6 */ /* 0x004ea40000000000 */
[----:B--2---:R-:W-:Y:S06]  /*7e00*/  BAR.SYNC.DEFER_BLOCKING 0x1, 0x80 ;  /* 0x0042000000007b1d */ /* 0x004fec0000010000 */
[----:B------:R-:W-:Y:S05]  /*7e10*/  @P0 BRA `(.L_x_95) ;  /* 0x0000000000280947 */ /* 0x000fea0003800000 */
[----:B------:R-:W2:Y:S01]  /*7e20*/  LDCU.64 UR6, c[0x0][0x348] ;  /* 0x00006900ff0677ac */ /* 0x000ea20008000a00 */
[----:B------:R-:W-:Y:S01]  /*7e30*/  UIADD3 UR4, UPT, UPT, UR50, 0x200, URZ ;  /* 0x0000020032047890 */ /* 0x000fe2000fffe0ff */
[----:B------:R-:W-:Y:S05]  /*7e40*/  UMOV UR41, UR52 ;  /* 0x0000003400297c82 */ /* 0x000fea0008000000 */
[----:B------:R-:W-:Y:S04]  /*7e50*/  MOV R52, UR4 ;  /* 0x0000000400347c02 */ /* 0x000fe80008000f00 */
[----:B------:R-:W-:Y:S01]  /*7e60*/  R2UR UR40, R52 ;  /* 0x00000000342872ca */ /* 0x000fe200000e0000 */
[----:B--2---:R-:W-:Y:S04]  /*7e70*/  UIADD3 UR4, UP0, UPT, UR6, 0x780, URZ ;  /* 0x0000078006047890 */ /* 0x004fe8000ff1e0ff */
[----:B------:R-:W-:Y:S09]  /*7e80*/  UIADD3.X UR5, UPT, UPT, URZ, UR7, URZ, UP0, !UPT ;  /* 0x00000007ff057290 */ /* 0x000ff200087fe4ff */
[----:B------:R2:W-:Y:S01]  /*7e90*/  UTMASTG.5D [UR40], [UR4] ;  /* 0x00000028040073b5 */ /* 0x0005e20008020000 */
[----:B------:R0:W-:Y:S01]  /*7ea0*/  UTMACMDFLUSH ;  /* 0x00000000000079b7 */ /* 0x0001e20000000000 */
[----:B--2---:R-:W-:Y:S04]  /*7eb0*/  DEPBAR.LE SB0, 0x1 ;  /* 0x000080400000791a */ /* 0x004fe80000000000 */
.L_x_95:
[----:B------:R-:W-:Y:S05]  /*7ec0*/  BSYNC.RECONVERGENT B0 ;  /* 0x0000000000007941 */ /* 0x000fea0003800200 */
.L_x_94:
[----:B------:R-:W-:Y:S01]  /*7ed0*/  BAR.SYNC.DEFER_BLOCKING 0x1, 0x80 ;  /* 0x0042000000007b1d */ /* 0x000fe20000010000 */
[----:B------:R-:W-:Y:S01]  /*7ee0*/  ISETP.NE.AND P1, PT, R70, RZ, PT ;  /* 0x000000ff4600720c */ /* 0x000fe20003f25270 */
[----:B------:R-:W-:Y:S01]  /*7ef0*/  UISETP.NE.AND UP0, UPT, UR54, URZ, UPT ;  /* 0x000000ff3600728c */ /* 0x000fe2000bf05270 */
[----:B------:R-:W-:Y:S11]  /*7f00*/  LEA R2, R73, UR50, 0x3 ;  /* 0x0000003249027c11 */ /* 0x000ff6000f8e18ff */
[----:B-1----:R-:W-:Y:S01]  /*7f10*/  @P1 SHF.L.U32 R4, R57, 0x1f, RZ ;  /* 0x0000001f39041819 */ /* 0x002fe200000006ff */
[----:B------:R-:W-:Y:S06]  /*7f20*/  BRA.U !UP0, `(.L_x_96) ;  /* 0x0000000108247547 */ /* 0x000fec000b800000 */
[----:B------:R-:W1:Y:S01]  /*7f30*/  S2R R0, SR_CgaCtaId ;  /* 0x0000000000007919 */ /* 0x000e620000008800 */
[----:B------:R-:W-:Y:S01]  /*7f40*/  IMAD.U32 R3, RZ, RZ, UR51 ;  /* 0x00000033ff037e24 */ /* 0x000fe2000f8e00ff */
[----:B------:R-:W-:Y:S04]  /*7f50*/  UIADD3 UR4, UPT, UPT, UR51, 0x1, URZ ;  /* 0x0000000133047890 */ /* 0x000fe8000fffe0ff */
[----:B------:R-:W-:Y:S01]  /*7f60*/  @P1 LEA R3, R3, UR50, 0x3 ;  /* 0x0000003203031c11 */ /* 0x000fe2000f8e18ff */
[----:B------:R-:W-:Y:S04]  /*7f70*/  UISETP.NE.AND UP0, UPT, UR4, 0x4, UPT ;  /* 0x000000040400788c */ /* 0x000fe8000bf05270 */
[----:B------:R-:W-:Y:S01]  /*7f80*/  @P1 VIADD R3, R3, 0xa0 ;  /* 0x000000a003031836 */ /* 0x000fe20000000000 */
[----:B------:R-:W-:Y:S04]  /*7f90*/  USEL UR51, UR4, URZ, UP0 ;  /* 0x000000ff04337287 */ /* 0x000fe80008000000 */
[----:B-1----:R-:W-:Y:S04]  /*7fa0*/  @P1 PRMT R0, R0, 0x654, R3 ;  /* 0x0000065400001816 */ /* 0x002fe80000000003 */
[----:B------:R1:W-:Y:S04]  /*7fb0*/  @P1 SYNCS.ARRIVE.TRANS64.RED.A1T0 RZ, [R0+URZ], RZ ;  /* 0x000000ff00ff19a7 */ /* 0x0003e800081004ff */
.L_x_96:
[----:B------:R-:W2:Y:S01]  /*7fc0*/  @P1 SYNCS.PHASECHK.TRANS64.TRYWAIT P0, [R2+URZ+0x80], R4 ;  /* 0x00008004020015a7 */ /* 0x000ea200080011ff */
[----:B------:R-:W-:Y:S01]  /*7fd0*/  BSSY B1, `(.L_x_97) ;  /* 0x0000016000017945 */ /* 0x000fe20003800000 */
[----:B--2---:R-:W-:Y:S03]  /*7fe0*/  @P1 SEL R74, RZ, 0x1, !P0 ;  /* 0x00000001ff4a1807 */ /* 0x004fe60004000000 */
[----:B------:R-:W-:Y:S05]  /*7ff0*/  @!P1 BRA `(.L_x_98) ;  /* 0x00000000004c9947 */ /* 0x000fea0003800000 */
[----:B------:R-:W-:Y:S01]  /*8000*/  ISETP.NE.AND P0, PT, R74, RZ, PT ;  /* 0x000000ff4a00720c */ /* 0x000fe20003f05270 */
[----:B------:R-:W-:Y:S01]  /*8010*/  BSSY B0, `(.L_x_99) ;  /* 0x000000b000007945 */ /* 0x000fe20003800000 */
[----:B------:R-:W-:Y:S11]  /*8020*/  ISETP.NE.AND P1, PT, R75, RZ, PT ;  /* 0x000000ff4b00720c */ /* 0x000ff60003f25270 */
[----:B------:R-:W-:Y:S02]  /*8030*/  @!UPT UIADD3 URZ, UPT, UPT, URZ, URZ, URZ ;  /* 0x000000fffffff290 */ /* 0x000fe4000fffe0ff */
[C---:B------:R-:W-:Y:S01]  /*8040*/  @P1 IMAD R6, R73.reuse, 0x2000, R58 ;  /* 0x0000200049061824 */ /* 0x040fe200078e023a */
[C---:B------:R-:W-:Y:S01]  /*8050*/  @P1 LEA R4, R73.reuse, R66, 0xd ;  /* 0x0000004249041211 */ /* 0x040fe200078e68ff */
[C---:B------:R-:W-:Y:S02]  /*8060*/  @P1 IMAD R5, R73.reuse, 0x2000, R67 ;  /* 0x0000200049051824 */ /* 0x040fe400078e0243 */
[----:B------:R-:W-:Y:S01]  /*8070*/  @P1 IMAD R3, R73, 0x2000, R71 ;  /* 0x0000200049031824 */ /* 0x000fe200078e0247 */
[----:B------:R-:W-:Y:S06]  /*8080*/  @P0 BRA `(.L_x_100) ;  /* 0x00000000000c0947 */ /* 0x000fec0003800000 */
[----:B-1----:R-:W-:Y:S04]  /*8090*/  SHF.L.U32 R0, R57, 0x1f, RZ ;  /* 0x0000001f39007819 */ /* 0x002fe800000006ff */
[----:B------:R-:W1:Y:S02]  /*80a0*/  SYNCS.PHASECHK.TRANS64.TRYWAIT P0, [R2+URZ+0x80], R0 ;  /* 0x00008000020075a7 */ /* 0x000e6400080011ff */
[----:B-1----:R-:W-:Y:S05]  /*80b0*/  @!P0 BRA `(.L_x_101) ;  /* 0x00000028001c8947 */ /* 0x002fea0003800000 */
.L_x_100:
[----:B------:R-:W-:Y:S05]  /*80c0*/  BSYNC B0 ;  /* 0x0000000000007941 */ /* 0x000fea0003800000 */
.L_x_99:
[----:B------:R-:W-:Y:S02]  /*80d0*/  ISETP.NE.AND P0, PT, R75, RZ, PT ;  /* 0x000000ff4b00720c */ /* 0x000fe40003f05270 */
[----:B------:R-:W-:Y:S11]  /*80e0*/  IADD3 R73, PT, PT, R73, 0x1, RZ ;  /* 0x0000000149497810 */ /* 0x000ff60007ffe0ff */
[----:B------:R2:W4:Y:S04]  /*80f0*/  @P0 LDS.128 R44, [R6] ;  /* 0x00000000062c0984 */ /* 0x0005280000000c00 */
[----:B------:R2:W1:Y:S04]  /*8100*/  @P0 LDS.128 R40, [R5+0x10] ;  /* 0x0000100005280984 */ /* 0x0004680000000c00 */
[----:B------:R2:W1:Y:S04]  /*8110*/  @P0 LDS.128 R32, [R4+0x20] ;  /* 0x0000200004200984 */ /* 0x0004680000000c00 */
[----:B------:R2:W1:Y:S02]  /*8120*/  @P0 LDS.128 R36, [R3+0x30] ;  /* 0x0000300003240984 */ /* 0x0004640000000c00 */
.L_x_98:
[----:B------:R-:W-:Y:S05]  /*8130*/  BSYNC B1 ;  /* 0x0000000000017941 */ /* 0x000fea0003800000 */
.L_x_97:
[----:B-1----:R-:W-:Y:S05]  /*8140*/  VIADD R0, R25, 0x10 ;  /* 0x0000001019007836 */ /* 0x002fea0000000000 */
[----:B------:R-:W-:Y:S04]  /*8150*/  SHF.R.U32.HI R0, RZ, 0x15, R0 ;  /* 0x00000015ff007819 */ /* 0x000fe80000011600 */
[----:B------:R-:W-:Y:S11]  /*8160*/  LOP3.LUT P0, RZ, R0, 0x3, R62, 0x48, !PT ;  /* 0x0000000300ff7812 */ /* 0x000ff6000780483e */
[----:B------:R-:W-:Y:S02]  /*8170*/  @!UPT UIADD3 URZ, UPT, UPT, URZ, URZ, URZ ;  /* 0x000000fffffff290 */ /* 0x000fe4000fffe0ff */
[----:B------:R-:W-:Y:S05]  /*8180*/  @!P0 BRA `(.L_x_102) ;  /* 0x0000000000408947 */ /* 0x000fea0003800000 */
[----:B------:R-:W1:Y:S01]  /*8190*/  LDCU.64 UR8, c[0x4][0x70] ;  /* 0x01000e00ff0877ac */ /* 0x000e620008000a00 */
[----:B--2---:R-:W-:Y:S01]  /*81a0*/  MOV R3, 0x0 ;  /* 0x0000000000037802 */ /* 0x004fe20000000f00 */
[----:B------:R-:W-:Y:S02]  /*81b0*/  HFMA2 R12, -RZ, RZ, 0, 5.9604644775390625e-08 ;  /* 0x00000001ff0c7431 */ /* 0x000fe400000001ff */
[----:B------:R-:W-:Y:S02]  /*81c0*/  IMAD.MOV.U32 R8, RZ, RZ, 0x192 ;  /* 0x00000192ff087424 */ /* 0x000fe400078e00ff */
[----:B------:R-:W-:Y:S01]  /*81d0*/  IMAD.MOV.U32 R13, RZ, RZ, RZ ;  /* 0x000000ffff0d7224 */ /* 0x000fe200078e00ff */
[----:B------:R-:W2:Y:S01]  /*81e0*/  LDCU.64 UR6, c[0x4][0x78] ;  /* 0x01000f00ff0677ac */ /* 0x000ea20008000a00 */
[----:B------:R-:W3:Y:S01]  /*81f0*/  LDC.64 R2, c[0x4][R3] ;  /* 0x0100000003027b82 */ /* 0x000ee20000000a00 */
[----:B------:R-:W5:Y:S01]  /*8200*/  LDCU.64 UR4, c[0x4][0x10] ;  /* 0x01000200ff0477ac */ /* 0x000f620008000a00 */
[----:B-1----:R-:W-:Y:S01]  /*8210*/  MOV R5, UR9 ;  /* 0x0000000900057c02 */ /* 0x002fe20008000f00 */
[----:B------:R-:W-:Y:S01]  /*8220*/  IMAD.U32 R4, RZ, RZ, UR8 ;  /* 0x00000008ff047e24 */ /* 0x000fe2000f8e00ff */
[----:B--2---:R-:W-:Y:S01]  /*8230*/  MOV R7, UR7 ;  /* 0x0000000700077c02 */ /* 0x004fe20008000f00 */
[----:B------:R-:W-:Y:S01]  /*8240*/  IMAD.U32 R6, RZ, RZ, UR6 ;  /* 0x00000006ff067e24 */ /* 0x000fe2000f8e00ff */
[----:B-----5:R-:W-:Y:S01]  /*8250*/  MOV R11, UR5 ;  /* 0x00000005000b7c02 */ /* 0x020fe20008000f00 */
[----:B------:R-:W-:Y:S02]  /*8260*/  IMAD.U32 R10, RZ, RZ, UR4 ;  /* 0x00000004ff0a7e24 */ /* 0x000fe4000f8e00ff */
[----:B------:R-:W-:Y:S07]  /*8270*/  LEPC R20, `(.L_x_102) ;  /* 0x000000001014794e */ /* 0x000fee0000000000 */
[----:B---34-:R-:W-:Y:S05]  /*8280*/  CALL.ABS.NOINC R2 ;  /* 0x0000000002007343 */ /* 0x018fea0003c00000 */
.L_x_102:
[----:B--2-4-:R-:W-:Y:S01]  /*8290*/  LOP3.LUT R3, R44, 0xffffe000, RZ, 0xc0, !PT ;  /* 0xffffe0002c037812 */ /* 0x014fe200078ec0ff */
[----:B------:R-:W-:Y:S05]  /*82a0*/  WARPSYNC.ALL ;  /* 0x0000000000007948 */ /* 0x000fea0003800000 */
[----:B------:R-:W-:Y:S01]  /*82b0*/  R2UR UR4, R25 ;  /* 0x00000000190472ca */ /* 0x000fe200000e0000 */
[----:B------:R-:W1:Y:S01]  /*82c0*/  S2R R76, SR_CgaCtaId ;  /* 0x00000000004c7919 */ /* 0x000e620000008800 */
[----:B------:R-:W-:Y:S01]  /*82d0*/  LOP3.LUT R20, R40, 0xffffe000, RZ, 0xc0, !PT ;  /* 0xffffe00028147812 */ /* 0x000fe200078ec0ff */
[----:B------:R-:W-:Y:S01]  /*82e0*/  BSSY.RECONVERGENT B0, `(.L_x_103) ;  /* 0x000005c000007945 */ /* 0x000fe20003800200 */
[----:B------:R-:W-:Y:S02]  /*82f0*/  ISETP.NE.AND P6, PT, R70, RZ, PT ;  /* 0x000000ff4600720c */ /* 0x000fe40003fc5270 */
[----:B------:R-:W-:Y:S07]  /*8300*/  ISETP.NE.AND P0, PT, R60, RZ, PT ;  /* 0x000000ff3c00720c */ /* 0x000fee0003f05270 */
[----:B------:R-:W2:Y:S02]  /*8310*/  LDTM.x16 R4, tmem[UR4+0x10] ;  /* 0x00001004000479ee */ /* 0x000ea40008240000 */
[C---:B--2---:R-:W-:Y:S01]  /*8320*/  FMUL R0, R24.reuse, R4 ;  /* 0x0000000418007220 */ /* 0x044fe20000400000 */
[----:B------:R-:W-:Y:S01]  /*8330*/  LOP3.LUT R4, R45, 0xffffe000, RZ, 0xc0, !PT ;  /* 0xffffe0002d047812 */ /* 0x000fe200078ec0ff */
[C---:B------:R-:W-:Y:S01]  /*8340*/  FMUL R2, R24.reuse, R5 ;  /* 0x0000000518027220 */ /* 0x040fe20000400000 */
[----:B------:R-:W-:Y:S01]  /*8350*/  FMUL R5, R24, R12 ;  /* 0x0000000c18057220 */ /* 0x000fe20000400000 */
[C---:B------:R-:W-:Y:S01]  /*8360*/  FFMA R28, R27.reuse, R3, R0 ;  /* 0x000000031b1c7223 */ /* 0x040fe20000000000 */
[----:B------:R-:W-:Y:S01]  /*8370*/  LOP3.LUT R3, R46, 0xffffe000, RZ, 0xc0, !PT ;  /* 0xffffe0002e037812 */ /* 0x000fe200078ec0ff */
[----:B------:R-:W-:Y:S01]  /*8380*/  FFMA R29, R27, R4, R2 ;  /* 0x000000041b1d7223 */ /* 0x000fe20000000002 */
[----:B------:R-:W-:Y:S01]  /*8390*/  LOP3.LUT R4, R47, 0xffffe000, RZ, 0xc0, !PT ;  /* 0xffffe0002f047812 */ /* 0x000fe200078ec0ff */
[C---:B------:R-:W-:Y:S01]  /*83a0*/  FMUL R0, R24.reuse, R6 ;  /* 0x0000000618007220 */ /* 0x040fe20000400000 */
[----:B------:R-:W-:Y:S01]  /*83b0*/  F2FP.TF32.F32.PACK_B R28, R28 ;  /* 0x0000001cff1c723e */ /* 0x000fe200024050ff */
[C---:B------:R-:W-:Y:S01]  /*83c0*/  FMUL R2, R24.reuse, R7 ;  /* 0x0000000718027220 */ /* 0x040fe20000400000 */
[----:B------:R-:W-:Y:S01]  /*83d0*/  F2FP.TF32.F32.PACK_B R29, R29 ;  /* 0x0000001dff1d723e */ /* 0x000fe200024050ff */
[C---:B------:R-:W-:Y:S01]  /*83e0*/  FFMA R30, R27.reuse, R3, R0 ;  /* 0x000000031b1e7223 */ /* 0x040fe20000000000 */
[C---:B------:R-:W-:Y:S01]  /*83f0*/  FMUL R0, R24.reuse, R8 ;  /* 0x0000000818007220 */ /* 0x040fe20000400000 */
[----:B------:R-:W-:Y:S01]  /*8400*/  FFMA R31, R27, R4, R2 ;  /* 0x000000041b1f7223 */ /* 0x000fe20000000002 */
[C---:B------:R-:W-:Y:S01]  /*8410*/  FMUL R6, R24.reuse, R13 ;  /* 0x0000000d18067220 */ /* 0x040fe20000400000 */
[----:B------:R-:W-:Y:S01]  /*8420*/  LOP3.LUT R13, R41, 0xffffe000, RZ, 0xc0, !PT ;  /* 0xffffe000290d7812 */ /* 0x000fe200078ec0ff */
[C---:B------:R-:W-:Y:S01]  /*8430*/  FMUL R2, R24.reuse, R9 ;  /* 0x0000000918027220 */ /* 0x040fe20000400000 */
[----:B------:R-:W-:Y:S01]  /*8440*/  F2FP.TF32.F32.PACK_B R30, R30 ;  /* 0x0000001eff1e723e */ /* 0x000fe200024050ff */
[----:B------:R-:W-:Y:S01]  /*8450*/  FMUL R9, R24, R16 ;  /* 0x0000001018097220 */ /* 0x000fe20000400000 */
[----:B------:R-:W-:Y:S01]  /*8460*/  F2FP.TF32.F32.PACK_B R31, R31 ;  /* 0x0000001fff1f723e */ /* 0x000fe200024050ff */
[----:B------:R-:W-:Y:S01]  /*8470*/  FFMA R16, R27, R20, R0 ;  /* 0x000000141b107223 */ /* 0x000fe20000000000 */
[----:B------:R-:W-:Y:S01]  /*8480*/  LOP3.LUT R0, R42, 0xffffe000, RZ, 0xc0, !PT ;  /* 0xffffe0002a007812 */ /* 0x000fe200078ec0ff */
[C---:B------:R-:W-:Y:S01]  /*8490*/  FMUL R3, R24.reuse, R10 ;  /* 0x0000000a18037220 */ /* 0x040fe20000400000 */
[C---:B------:R-:W-:Y:S01]  /*84a0*/  FMUL R7, R24.reuse, R14 ;  /* 0x0000000e18077220 */ /* 0x040fe20000400000 */
[----:B------:R-:W-:Y:S01]  /*84b0*/  LOP3.LUT R14, R43, 0xffffe000, RZ, 0xc0, !PT ;  /* 0xffffe0002b0e7812 */ /* 0x000fe200078ec0ff */
[----:B------:R-:W-:Y:S01]  /*84c0*/  FMUL R10, R24, R17 ;  /* 0x00000011180a7220 */ /* 0x000fe20000400000 */
[----:B------:R-:W-:Y:S01]  /*84d0*/  F2FP.TF32.F32.PACK_B R16, R16 ;  /* 0x00000010ff10723e */ /* 0x000fe200024050ff */
[----:B------:R-:W-:Y:S01]  /*84e0*/  FFMA R17, R27, R13, R2 ;  /* 0x0000000d1b117223 */ /* 0x000fe20000000002 */
[----:B------:R-:W-:Y:S01]  /*84f0*/  LOP3.LUT R2, R32, 0xffffe000, RZ, 0xc0, !PT ;  /* 0xffffe00020027812 */ /* 0x000fe200078ec0ff */
[----:B------:R-:W-:Y:S01]  /*8500*/  STS.128 [R58+0x2000], R28 ;  /* 0x0020001c3a007388 */ /* 0x000fe20000000c00 */
[----:B------:R-:W-:Y:S01]  /*8510*/  LOP3.LUT R13, R39, 0xffffe000, RZ, 0xc0, !PT ;  /* 0xffffe000270d7812 */ /* 0x000fe200078ec0ff */
[C---:B------:R-:W-:Y:S01]  /*8520*/  FMUL R4, R24.reuse, R11 ;  /* 0x0000000b18047220 */ /* 0x040fe20000400000 */
[----:B------:R-:W-:Y:S01]  /*8530*/  F2FP.TF32.F32.PACK_B R17, R17 ;  /* 0x00000011ff11723e */ /* 0x000fe200024050ff */
[C---:B------:R-:W-:Y:S01]  /*8540*/  FMUL R11, R24.reuse, R18 ;  /* 0x00000012180b7220 */ /* 0x040fe20000400000 */
[----:B------:R-:W-:Y:S01]  /*8550*/  FFMA R18, R27, R0, R3 ;  /* 0x000000001b127223 */ /* 0x000fe20000000003 */
[----:B------:R-:W-:Y:S01]  /*8560*/  LOP3.LUT R0, R33, 0xffffe000, RZ, 0xc0, !PT ;  /* 0xffffe00021007812 */ /* 0x000fe200078ec0ff */
[----:B------:R-:W-:Y:S01]  /*8570*/  FMUL R12, R24, R19 ;  /* 0x00000013180c7220 */ /* 0x000fe20000400000 */
[----:B------:R-:W-:Y:S01]  /*8580*/  LOP3.LUT R3, R34, 0xffffe000, RZ, 0xc0, !PT ;  /* 0xffffe00022037812 */ /* 0x000fe200078ec0ff */
[C---:B------:R-:W-:Y:S01]  /*8590*/  FFMA R19, R27.reuse, R14, R4 ;  /* 0x0000000e1b137223 */ /* 0x040fe20000000004 */
[----:B------:R-:W-:Y:S01]  /*85a0*/  FFMA R4, R27, R2, R5 ;  /* 0x000000021b047223 */ /* 0x000fe20000000005 */
[----:B------:R-:W-:Y:S01]  /*85b0*/  LOP3.LUT R2, R35, 0xffffe000, RZ, 0xc0, !PT ;  /* 0xffffe00023027812 */ /* 0x000fe200078ec0ff */
[----:B------:R-:W-:Y:S01]  /*85c0*/  FMUL R8, R24, R15 ;  /* 0x0000000f18087220 */ /* 0x000fe20000400000 */
[----:B------:R-:W-:Y:S01]  /*85d0*/  F2FP.TF32.F32.PACK_B R18, R18 ;  /* 0x00000012ff12723e */ /* 0x000fe200024050ff */
[C---:B------:R-:W-:Y:S01]  /*85e0*/  FFMA R5, R27.reuse, R0, R6 ;  /* 0x000000001b057223 */ /* 0x040fe20000000006 */
[----:B------:R-:W-:Y:S01]  /*85f0*/  F2FP.TF32.F32.PACK_B R19, R19 ;  /* 0x00000013ff13723e */ /* 0x000fe200024050ff */
[C---:B------:R-:W-:Y:S01]  /*8600*/  FFMA R6, R27.reuse, R3, R7 ;  /* 0x000000031b067223 */ /* 0x040fe20000000007 */
[----:B------:R-:W-:Y:S01]  /*8610*/  FFMA R7, R27, R2, R8 ;  /* 0x000000021b077223 */ /* 0x000fe20000000008 */
[----:B------:R-:W-:Y:S02]  /*8620*/  LOP3.LUT R0, R36, 0xffffe000, RZ, 0xc0, !PT ;  /* 0xffffe00024007812 */ /* 0x000fe400078ec0ff */
[----:B------:R-:W-:Y:S01]  /*8630*/  STS.128 [R67+0x2010], R16 ;  /* 0x0020101043007388 */ /* 0x000fe20000000c00 */
[----:B------:R-:W-:Y:S02]  /*8640*/  LOP3.LUT R2, R37, 0xffffe000, RZ, 0xc0, !PT ;  /* 0xffffe00025027812 */ /* 0x000fe400078ec0ff */
[----:B------:R-:W-:Y:S01]  /*8650*/  LOP3.LUT R3, R38, 0xffffe000, RZ, 0xc0, !PT ;  /* 0xffffe00026037812 */ /* 0x000fe200078ec0ff */
[C---:B------:R-:W-:Y:S01]  /*8660*/  FFMA R8, R27.reuse, R0, R9 ;  /* 0x000000001b087223 */ /* 0x040fe20000000009 */
[----:B------:R-:W-:Y:S01]  /*8670*/  F2FP.TF32.F32.PACK_B R4, R4 ;  /* 0x00000004ff04723e */ /* 0x000fe200024050ff */
[C---:B------:R-:W-:Y:S01]  /*8680*/  FFMA R9, R27.reuse, R2, R10 ;  /* 0x000000021b097223 */ /* 0x040fe2000000000a */
[----:B------:R-:W-:Y:S01]  /*8690*/  F2FP.TF32.F32.PACK_B R5, R5 ;  /* 0x00000005ff05723e */ /* 0x000fe200024050ff */
[C---:B------:R-:W-:Y:S01]  /*86a0*/  FFMA R10, R27.reuse, R3, R11 ;  /* 0x000000031b0a7223 */ /* 0x040fe2000000000b */
[----:B------:R-:W-:Y:S01]  /*86b0*/  F2FP.TF32.F32.PACK_B R6, R6 ;  /* 0x00000006ff06723e */ /* 0x000fe200024050ff */
[----:B------:R-:W-:Y:S01]  /*86c0*/  FFMA R11, R27, R13, R12 ;  /* 0x0000000d1b0b7223 */ /* 0x000fe2000000000c */
[----:B------:R-:W-:Y:S01]  /*86d0*/  F2FP.TF32.F32.PACK_B R7, R7 ;  /* 0x00000007ff07723e */ /* 0x000fe200024050ff */
[----:B------:R-:W-:Y:S01]  /*86e0*/  IMAD.U32 R0, RZ, RZ, UR51 ;  /* 0x00000033ff007e24 */ /* 0x000fe2000f8e00ff */
[----:B------:R-:W-:Y:S02]  /*86f0*/  F2FP.TF32.F32.PACK_B R8, R8 ;  /* 0x00000008ff08723e */ /* 0x000fe400024050ff */
[----:B------:R-:W-:Y:S01]  /*8700*/  F2FP.TF32.F32.PACK_B R9, R9 ;  /* 0x00000009ff09723e */ /* 0x000fe200024050ff */
[----:B------:R2:W-:Y:S01]  /*8710*/  STS.128 [R66+0x2020], R4 ;  /* 0x0020200442007388 */ /* 0x0005e20000000c00 */
[----:B------:R-:W-:Y:S02]  /*8720*/  F2FP.TF32.F32.PACK_B R10, R10 ;  /* 0x0000000aff0a723e */ /* 0x000fe400024050ff */
[----:B------:R-:W-:Y:S02]  /*8730*/  F2FP.TF32.F32.PACK_B R11, R11 ;  /* 0x0000000bff0b723e */ /* 0x000fe400024050ff */
[----:B------:R-:W-:Y:S02]  /*8740*/  @P6 LEA R0, R0, UR50, 0x3 ;  /* 0x0000003200006c11 */ /* 0x000fe4000f8e18ff */
[----:B------:R-:W-:Y:S01]  /*8750*/  @P6 SHF.L.U32 R2, R57, 0x1f, RZ ;  /* 0x0000001f39026819 */ /* 0x000fe200000006ff */
[----:B------:R4:W-:Y:S02]  /*8760*/  STS.128 [R71+0x2030], R8 ;  /* 0x0020300847007388 */ /* 0x0009e40000000c00 */
[----:B------:R-:W-:Y:S05]  /*8770*/  @P6 VIADD R0, R0, 0xa0 ;  /* 0x000000a000006836 */ /* 0x000fea0000000000 */
[----:B-1----:R-:W-:Y:S01]  /*8780*/  @P6 PRMT R0, R76, 0x654, R0 ;  /* 0x000006544c006816 */ /* 0x002fe20000000000 */
[----:B------:R-:W-:Y:S01]  /*8790*/  @!PT LDS RZ, [RZ] ;  /* 0x00000000fffff984 */ /* 0x000fe20000000800 */
[----:B------:R-:W-:Y:S01]  /*87a0*/  @!PT LDS RZ, [RZ] ;  /* 0x00000000fffff984 */ /* 0x000fe20000000800 */
[----:B------:R-:W-:Y:S01]  /*87b0*/  @!PT LDS RZ, [RZ] ;  /* 0x00000000fffff984 */ /* 0x000fe20000000800 */
[----:B------:R-:W-:Y:S01]  /*87c0*/  @!PT LDS RZ, [RZ] ;  /* 0x00000000fffff984 */ /* 0x000fe20000000800 */
[----:B------:R1:W-:Y:S06]  /*87d0*/  MEMBAR.ALL.CTA ;  /* 0x0000000000007992 */ /* 0x0003ec0000008000 */
[----:B-1----:R-:W1:Y:S01]  /*87e0*/  FENCE.VIEW.ASYNC.S ;  /* 0x00000000000073c6 */ /* 0x002e620000000000 */
[----:B--2---:R-:W-:Y:S01]  /*87f0*/  LEA R6, R73, UR50, 0x3 ;  /* 0x0000003249067c11 */ /* 0x004fe2000f8e18ff */
[----:B-1----:R-:W-:Y:S06]  /*8800*/  BAR.SYNC.DEFER_BLOCKING 0x1, 0x80 ;  /* 0x0042000000007b1d */ /* 0x002fec0000010000 */
[----:B------:R-:W-:Y:S05]  /*8810*/  @P0 BRA `(.L_x_104) ;  /* 0x0000000000200947 */ /* 0x000fea0003800000 */
[----:B------:R-:W1:Y:S01]  /*8820*/  LDCU.64 UR6, c[0x0][0x348] ;  /* 0x00006900ff0677ac */ /* 0x000e620008000a00 */
[----:B------:R-:W-:Y:S02]  /*8830*/  UIADD3 UR40, UPT, UPT, UR50, 0x2200, URZ ;  /* 0x0000220032287890 */ /* 0x000fe4000fffe0ff */
[----:B------:R-:W-:Y:S02]  /*8840*/  UIADD3 UR41, UPT, UPT, UR52, 0x10, URZ ;  /* 0x0000001034297890 */ /* 0x000fe4000fffe0ff */
[----:B-1----:R-:W-:Y:S04]  /*8850*/  UIADD3 UR4, UP0, UPT, UR6, 0x780, URZ ;  /* 0x0000078006047890 */ /* 0x002fe8000ff1e0ff */
[----:B------:R-:W-:Y:S09]  /*8860*/  UIADD3.X UR5, UPT, UPT, URZ, UR7, URZ, UP0, !UPT ;  /* 0x00000007ff057290 */ /* 0x000ff200087fe4ff */
[----:B------:R1:W-:Y:S01]  /*8870*/  UTMASTG.5D [UR40], [UR4] ;  /* 0x00000028040073b5 */ /* 0x0003e20008020000 */
[----:B------:R0:W-:Y:S01]  /*8880*/  UTMACMDFLUSH ;  /* 0x00000000000079b7 */ /* 0x0001e20000000000 */
[----:B-1----:R-:W-:Y:S04]  /*8890*/  DEPBAR.LE SB0, 0x1 ;  /* 0x000080400000791a */ /* 0x002fe80000000000 */
.L_x_104:
[----:B------:R-:W-:Y:S05]  /*88a0*/  BSYNC.RECONVERGENT B0 ;  /* 0x0000000000007941 */ /* 0x000fea0003800200 */
.L_x_103:
[----:B------:R-:W-:Y:S01]  /*88b0*/  BAR.SYNC.DEFER_BLOCKING 0x1, 0x80 ;  /* 0x0042000000007b1d */ /* 0x000fe20000010000 */
[----:B------:R-:W-:Y:S04]  /*88c0*/  UIADD3 UR4, UPT, UPT, UR51, 0x1, URZ ;  /* 0x0000000133047890 */ /* 0x000fe8000fffe0ff */
[----:B------:R-:W-:Y:S04]  /*88d0*/  UISETP.NE.AND UP0, UPT, UR4, 0x4, UPT ;  /* 0x000000040400788c */ /* 0x000fe8000bf05270 */
[----:B------:R-:W-:Y:S01]  /*88e0*/  USEL UR49, UR4, URZ, UP0 ;  /* 0x000000ff04317287 */ /* 0x000fe20008000000 */
[----:B------:R1:W-:Y:S01]  /*88f0*/  @P6 SYNCS.ARRIVE.TRANS64.RED.A1T0 RZ, [R0+URZ], RZ ;  /* 0x000000ff00ff69a7 */ /* 0x0003e200081004ff */
[----:B------:R-:W-:Y:S01]  /*8900*/  BSSY B1, `(.L_x_105) ;  /* 0x0000017000017945 */ /* 0x000fe20003800000 */
[----:B------:R-:W2:Y:S02]  /*8910*/  @P6 SYNCS.PHASECHK.TRANS64.TRYWAIT P0, [R6+URZ+0x80], R2 ;  /* 0x00008002060065a7 */ /* 0x000ea400080011ff */
[----:B--2---:R-:W-:Y:S01]  /*8920*/  @P6 SEL R74, RZ, 0x1, !P0 ;  /* 0x00000001ff4a6807 */ /* 0x004fe20004000000 */
[----:B-1----:R-:W-:Y:S06]  /*8930*/  @!P6 BRA `(.L_x_106) ;  /* 0x00000000004ce947 */ /* 0x002fec0003800000 */
        /* <DEDUP_REMOVED lines=9> */
[----:B------:R-:W-:Y:S04]  /*89d0*/  SHF.L.U32 R5, R57, 0x1f, RZ ;  /* 0x0000001f39057819 */ /* 0x000fe800000006ff */
[----:B------:R-:W1:Y:S02]  /*89e0*/  SYNCS.PHASECHK.TRANS64.TRYWAIT P0, [R6+URZ+0x80], R5 ;  /* 0x00008005060075a7 */ /* 0x000e6400080011ff */
[----:B-1----:R-:W-:Y:S05]  /*89f0*/  @!P0 BRA `(.L_x_109) ;  /* 0x0000001c00e08947 */ /* 0x002fea0003800000 */
.L_x_108:
[----:B------:R-:W-:Y:S05]  /*8a00*/  BSYNC B0 ;  /* 0x0000000000007941 */ /* 0x000fea0003800000 */
.L_x_107:
[----:B------:R-:W-:Y:S02]  /*8a10*/  ISETP.NE.AND P0, PT, R75, RZ, PT ;  /* 0x000000ff4b00720c */ /* 0x000fe40003f05270 */
[----:B------:R-:W-:Y:S11]  /*8a20*/  IADD3 R73, PT, PT, R73, 0x1, RZ ;  /* 0x0000000149497810 */ /* 0x000ff60007ffe0ff */
[----:B------:R2:W1:Y:S04]  /*8a30*/  @P0 LDS.128 R44, [R4] ;  /* 0x00000000042c0984 */ /* 0x0004680000000c00 */
[----:B------:R2:W1:Y:S04]  /*8a40*/  @P0 LDS.128 R40, [R3+0x10] ;  /* 0x0000100003280984 */ /* 0x0004680000000c00 */
[----:B------:R2:W1:Y:S04]  /*8a50*/  @P0 LDS.128 R32, [R2+0x20] ;  /* 0x0000200002200984 */ /* 0x0004680000000c00 */
[----:B------:R2:W1:Y:S02]  /*8a60*/  @P0 LDS.128 R36, [R0+0x30] ;  /* 0x0000300000240984 */ /* 0x0004640000000c00 */
.L_x_106:
[----:B------:R-:W-:Y:S05]  /*8a70*/  BSYNC B1 ;  /* 0x0000000000017941 */ /* 0x000fea0003800000 */
.L_x_105:
[----:B--2---:R-:W-:Y:S05]  /*8a80*/  VIADD R0, R25, 0x20 ;  /* 0x0000002019007836 */ /* 0x004fea0000000000 */
[----:B------:R-:W-:Y:S04]  /*8a90*/  SHF.R.U32.HI R0, RZ, 0x15, R0 ;  /* 0x00000015ff007819 */ /* 0x000fe80000011600 */
[----:B------:R-:W-:Y:S11]  /*8aa0*/  LOP3.LUT P0, RZ, R0, 0x3, R62, 0x48, !PT ;  /* 0x0000000300ff7812 */ /* 0x000ff6000780483e */
[----:B------:R-:W-:Y:S02]  /*8ab0*/  @!UPT UIADD3 URZ, UPT, UPT, URZ, URZ, URZ ;  /* 0x000000fffffff290 */ /* 0x000fe4000fffe0ff */
[----:B------:R-:W-:Y:S05]  /*8ac0*/  @!P0 BRA `(.L_x_110) ;  /* 0x0000000000408947 */ /* 0x000fea0003800000 */
[----:B------:R-:W1:Y:S01]  /*8ad0*/  LDCU.64 UR8, c[0x4][0x70] ;  /* 0x01000e00ff0877ac */ /* 0x000e620008000a00 */
[----:B------:R-:W-:Y:S01]  /*8ae0*/  MOV R3, 0x0 ;  /* 0x0000000000037802 */ /* 0x000fe20000000f00 */
[----:B------:R-:W-:Y:S02]  /*8af0*/  HFMA2 R12, -RZ, RZ, 0, 5.9604644775390625e-08 ;  /* 0x00000001ff0c7431 */ /* 0x000fe400000001ff */
[----:B----4-:R-:W-:Y:S02]  /*8b00*/  IMAD.MOV.U32 R8, RZ, RZ, 0x192 ;  /* 0x00000192ff087424 */ /* 0x010fe400078e00ff */
[----:B------:R-:W-:Y:S01]  /*8b10*/  IMAD.MOV.U32 R13, RZ, RZ, RZ ;  /* 0x000000ffff0d7224 */ /* 0x000fe200078e00ff */
[----:B------:R-:W2:Y:S01]  /*8b20*/  LDCU.64 UR6, c[0x4][0x78] ;  /* 0x01000f00ff0677ac */ /* 0x000ea20008000a00 */
[----:B------:R-:W4:Y:S01]  /*8b30*/  LDC.64 R2, c[0x4][R3] ;  /* 0x0100000003027b82 */ /* 0x000f220000000a00 */
        /* <DEDUP_REMOVED lines=9> */
.L_x_110:
[----:B-1----:R-:W-:Y:S01]  /*8bd0*/  LOP3.LUT R3, R44, 0xffffe000, RZ, 0xc0, !PT ;  /* 0xffffe0002c037812 */ /* 0x002fe200078ec0ff */
[----:B------:R-:W-:Y:S05]  /*8be0*/  WARPSYNC.ALL ;  /* 0x0000000000007948 */ /* 0x000fea0003800000 */
[----:B------:R-:W-:Y:S01]  /*8bf0*/  R2UR UR4, R25 ;  /* 0x00000000190472ca */ /* 0x000fe200000e0000 */
[----:B------:R-:W-:Y:S01]  /*8c00*/  BSSY.RECONVERGENT B0, `(.L_x_111) ;  /* 0x000005d000007945 */ /* 0x000fe20003800200 */
[----:B------:R-:W-:Y:S02]  /*8c10*/  LOP3.LUT R20, R40, 0xffffe000, RZ, 0xc0, !PT ;  /* 0xffffe00028147812 */ /* 0x000fe400078ec0ff */
[----:B------:R-:W-:Y:S02]  /*8c20*/  LOP3.LUT R21, R41, 0xffffe000, RZ, 0xc0, !PT ;  /* 0xffffe00029157812 */ /* 0x000fe400078ec0ff */
[----:B------:R-:W-:Y:S02]  /*8c30*/  LOP3.LUT R26, R42, 0xffffe000, RZ, 0xc0, !PT ;  /* 0xffffe0002a1a7812 */ /* 0x000fe400078ec0ff */
[----:B------:R-:W-:Y:S02]  /*8c40*/  ISETP.NE.AND P6, PT, R70, RZ, PT ;  /* 0x000000ff4600720c */ /* 0x000fe40003fc5270 */
[----:B------:R-:W-:Y:S03]  /*8c50*/  ISETP.NE.AND P0, PT, R60, RZ, PT ;  /* 0x000000ff3c00720c */ /* 0x000fe60003f05270 */
[----:B----4-:R-:W1:Y:S02]  /*8c60*/  LDTM.x16 R4, tmem[UR4+0x20] ;  /* 0x00002004000479ee */ /* 0x010e640008240000 */
[C---:B-1----:R-:W-:Y:S01]  /*8c70*/  FMUL R0, R24.reuse, R4 ;  /* 0x0000000418007220 */ /* 0x042fe20000400000 */
        /* <DEDUP_REMOVED lines=13> */
[C---:B------:R-:W-:Y:S01]  /*8d50*/  FFMA R31, R27.reuse, R4, R2 ;  /* 0x000000041b1f7223 */ /* 0x040fe20000000002 */
[C---:B------:R-:W-:Y:S01]  /*8d60*/  FMUL R2, R24.reuse, R9 ;  /* 0x0000000918027220 */ /* 0x040fe20000400000 */
[C---:B------:R-:W-:Y:S01]  /*8d70*/  FMUL R9, R24.reuse, R16 ;  /* 0x0000001018097220 */ /* 0x040fe20000400000 */
[----:B------:R-:W-:Y:S01]  /*8d80*/  F2FP.TF32.F32.PACK_B R30, R30 ;  /* 0x0000001eff1e723e */ /* 0x000fe200024050ff */
[----:B------:R-:W-:Y:S01]  /*8d90*/  FFMA R16, R27, R20, R0 ;  /* 0x000000141b107223 */ /* 0x000fe20000000000 */
[----:B------:R-:W-:Y:S01]  /*8da0*/  LOP3.LUT R0, R43, 0xffffe000, RZ, 0xc0, !PT ;  /* 0xffffe0002b007812 */ /* 0x000fe200078ec0ff */
[C---:B------:R-:W-:Y:S01]  /*8db0*/  FMUL R3, R24.reuse, R10 ;  /* 0x0000000a18037220 */ /* 0x040fe20000400000 */
[----:B------:R-:W-:Y:S01]  /*8dc0*/  F2FP.TF32.F32.PACK_B R31, R31 ;  /* 0x0000001fff1f723e */ /* 0x000fe200024050ff */
[C---:B------:R-:W-:Y:S01]  /*8dd0*/  FMUL R4, R24.reuse, R11 ;  /* 0x0000000b18047220 */ /* 0x040fe20000400000 */
[----:B------:R-:W-:Y:S01]  /*8de0*/  F2FP.TF32.F32.PACK_B R16, R16 ;  /* 0x00000010ff10723e */ /* 0x000fe200024050ff */
[----:B------:R-:W-:Y:S01]  /*8df0*/  FMUL R10, R24, R17 ;  /* 0x00000011180a7220 */ /* 0x000fe20000400000 */
[C---:B------:R-:W-:Y:S01]  /*8e00*/  FFMA R17, R27.reuse, R21, R2 ;  /* 0x000000151b117223 */ /* 0x040fe20000000002 */
[----:B------:R-:W-:Y:S01]  /*8e10*/  LOP3.LUT R2, R32, 0xffffe000, RZ, 0xc0, !PT ;  /* 0xffffe00020027812 */ /* 0x000fe200078ec0ff */
[----:B------:R1:W-:Y:S01]  /*8e20*/  STS.128 [R58+0x4000], R28 ;  /* 0x0040001c3a007388 */ /* 0x0003e20000000c00 */
[C---:B------:R-:W-:Y:S01]  /*8e30*/  FMUL R11, R24.reuse, R18 ;  /* 0x00000012180b7220 */ /* 0x040fe20000400000 */
[----:B------:R-:W-:Y:S01]  /*8e40*/  FFMA R18, R27, R26, R3 ;  /* 0x0000001a1b127223 */ /* 0x000fe20000000003 */
[----:B------:R-:W-:Y:S01]  /*8e50*/  LOP3.LUT R3, R33, 0xffffe000, RZ, 0xc0, !PT ;  /* 0xffffe00021037812 */ /* 0x000fe200078ec0ff */
[C---:B------:R-:W-:Y:S01]  /*8e60*/  FMUL R12, R24.reuse, R19 ;  /* 0x00000013180c7220 */ /* 0x040fe20000400000 */
[----:B------:R-:W-:Y:S01]  /*8e70*/  F2FP.TF32.F32.PACK_B R17, R17 ;  /* 0x00000011ff11723e */ /* 0x000fe200024050ff */
[----:B------:R-:W-:Y:S01]  /*8e80*/  FFMA R19, R27, R0, R4 ;  /* 0x000000001b137223 */ /* 0x000fe20000000004 */
[----:B------:R-:W-:Y:S01]  /*8e90*/  F2FP.TF32.F32.PACK_B R18, R18 ;  /* 0x00000012ff12723e */ /* 0x000fe200024050ff */
[----:B------:R-:W-:Y:S01]  /*8ea0*/  FMUL R6, R24, R13 ;  /* 0x0000000d18067220 */ /* 0x000fe20000400000 */
[----:B------:R-:W-:Y:S01]  /*8eb0*/  LOP3.LUT R13, R34, 0xffffe000, RZ, 0xc0, !PT ;  /* 0xffffe000220d7812 */ /* 0x000fe200078ec0ff */
[C---:B------:R-:W-:Y:S01]  /*8ec0*/  FMUL R7, R24.reuse, R14 ;  /* 0x0000000e18077220 */ /* 0x040fe20000400000 */
[----:B------:R-:W-:Y:S01]  /*8ed0*/  LOP3.LUT R14, R35, 0xffffe000, RZ, 0xc0, !PT ;  /* 0xffffe000230e7812 */ /* 0x000fe200078ec0ff */
[----:B------:R-:W-:Y:S01]  /*8ee0*/  FMUL R8, R24, R15 ;  /* 0x0000000f18087220 */ /* 0x000fe20000400000 */
[----:B------:R-:W-:Y:S01]  /*8ef0*/  F2FP.TF32.F32.PACK_B R19, R19 ;  /* 0x00000013ff13723e */ /* 0x000fe200024050ff */
[C---:B------:R-:W-:Y:S01]  /*8f00*/  FFMA R4, R27.reuse, R2, R5 ;  /* 0x000000021b047223 */ /* 0x040fe20000000005 */
[C---:B------:R-:W-:Y:S01]  /*8f10*/  FFMA R5, R27.reuse, R3, R6 ;  /* 0x000000031b057223 */ /* 0x040fe20000000006 */
[C---:B------:R-:W-:Y:S01]  /*8f20*/  FFMA R6, R27.reuse, R13, R7 ;  /* 0x0000000d1b067223 */ /* 0x040fe20000000007 */
[----:B------:R-:W-:Y:S01]  /*8f30*/  FFMA R7, R27, R14, R8 ;  /* 0x0000000e1b077223 */ /* 0x000fe20000000008 */
[----:B------:R1:W-:Y:S01]  /*8f40*/  STS.128 [R67+0x4010], R16 ;  /* 0x0040101043007388 */ /* 0x0003e20000000c00 */
[----:B------:R-:W-:Y:S01]  /*8f50*/  LOP3.LUT R0, R36, 0xffffe000, RZ, 0xc0, !PT ;  /* 0xffffe00024007812 */ /* 0x000fe200078ec0ff */
[----:B------:R-:W-:Y:S01]  /*8f60*/  IMAD.U32 R14, RZ, RZ, UR49 ;  /* 0x00000031ff0e7e24 */ /* 0x000fe2000f8e00ff */
[----:B------:R-:W-:Y:S02]  /*8f70*/  LOP3.LUT R2, R37, 0xffffe000, RZ, 0xc0, !PT ;  /* 0xffffe00025027812 */ /* 0x000fe400078ec0ff */
        /* <DEDUP_REMOVED lines=14> */
[----:B------:R-:W-:Y:S02]  /*9060*/  F2FP.TF32.F32.PACK_B R11, R11 ;  /* 0x0000000bff0b723e */ /* 0x000fe400024050ff */
[----:B------:R-:W-:Y:S02]  /*9070*/  @P6 LEA R14, R14, UR50, 0x3 ;  /* 0x000000320e0e6c11 */ /* 0x000fe4000f8e18ff */
[----:B------:R-:W-:Y:S01]  /*9080*/  LEA R0, R73, UR50, 0x3 ;  /* 0x0000003249007c11 */ /* 0x000fe2000f8e18ff */
[----:B------:R1:W-:Y:S01]  /*9090*/  STS.128 [R71+0x4030], R8 ;  /* 0x0040300847007388 */ /* 0x0003e20000000c00 */
[----:B------:R-:W-:Y:S01]  /*90a0*/  @P6 SHF.L.U32 R2, R57, 0x1f, RZ ;  /* 0x0000001f39026819 */ /* 0x000fe200000006ff */
[----:B------:R-:W-:Y:S05]  /*90b0*/  @P6 VIADD R14, R14, 0xa0 ;  /* 0x000000a00e0e6836 */ /* 0x000fea0000000000 */
[----:B------:R-:W-:Y:S01]  /*90c0*/  @P6 PRMT R14, R76, 0x654, R14 ;  /* 0x000006544c0e6816 */ /* 0x000fe2000000000e */
[----:B------:R-:W-:Y:S01]  /*90d0*/  @!PT LDS RZ, [RZ] ;  /* 0x00000000fffff984 */ /* 0x000fe20000000800 */
[----:B------:R-:W-:Y:S01]  /*90e0*/  @!PT LDS RZ, [RZ] ;  /* 0x00000000fffff984 */ /* 0x000fe20000000800 */
[----:B------:R-:W-:Y:S01]  /*90f0*/  @!PT LDS RZ, [RZ] ;  /* 0x00000000fffff984 */ /* 0x000fe20000000800 */
[----:B------:R-:W-:Y:S01]  /*9100*/  @!PT LDS RZ, [RZ] ;  /* 0x00000000fffff984 */ /* 0x000fe20000000800 */
[----:B------:R2:W-:Y:S06]  /*9110*/  MEMBAR.ALL.CTA ;  /* 0x0000000000007992 */ /* 0x0005ec0000008000 */
[----:B--2---:R-:W2:Y:S02]  /*9120*/  FENCE.VIEW.ASYNC.S ;  /* 0x00000000000073c6 */ /* 0x004ea40000000000 */
[----:B--2---:R-:W-:Y:S06]  /*9130*/  BAR.SYNC.DEFER_BLOCKING 0x1, 0x80 ;  /* 0x0042000000007b1d */ /* 0x004fec0000010000 */
[----:B------:R-:W-:Y:S05]  /*9140*/  @P0 BRA `(.L_x_112) ;  /* 0x0000000000200947 */ /* 0x000fea0003800000 */
[----:B------:R-:W2:Y:S01]  /*9150*/  LDCU.64 UR6, c[0x0][0x348] ;  /* 0x00006900ff0677ac */ /* 0x000ea20008000a00 */
[----:B------:R-:W-:Y:S02]  /*9160*/  UIADD3 UR40, UPT, UPT, UR50, 0x4200, URZ ;  /* 0x0000420032287890 */ /* 0x000fe4000fffe0ff */
[----:B------:R-:W-:Y:S02]  /*9170*/  UIADD3 UR41, UPT, UPT, UR52, 0x20, URZ ;  /* 0x0000002034297890 */ /* 0x000fe4000fffe0ff */
[----:B--2---:R-:W-:Y:S04]  /*9180*/  UIADD3 UR4, UP0, UPT, UR6, 0x780, URZ ;  /* 0x0000078006047890 */ /* 0x004fe8000ff1e0ff */
[----:B------:R-:W-:Y:S09]  /*9190*/  UIADD3.X UR5, UPT, UPT, URZ, UR7, URZ, UP0, !UPT ;  /* 0x00000007ff057290 */ /* 0x000ff200087fe4ff */
[----:B------:R2:W-:Y:S01]  /*91a0*/  UTMASTG.5D [UR40], [UR4] ;  /* 0x00000028040073b5 */ /* 0x0005e20008020000 */
[----:B------:R0:W-:Y:S01]  /*91b0*/  UTMACMDFLUSH ;  /* 0x00000000000079b7 */ /* 0x0001e20000000000 */
[----:B--2---:R-:W-:Y:S04]  /*91c0*/  DEPBAR.LE SB0, 0x1 ;  /* 0x000080400000791a */ /* 0x004fe80000000000 */
.L_x_112:
[----:B------:R-:W-:Y:S05]  /*91d0*/  BSYNC.RECONVERGENT B0 ;  /* 0x0000000000007941 */ /* 0x000fea0003800200 */
.L_x_111:
[----:B------:R-:W-:Y:S01]  /*91e0*/  BAR.SYNC.DEFER_BLOCKING 0x1, 0x80 ;  /* 0x0042000000007b1d */ /* 0x000fe20000010000 */
[----:B------:R-:W-:Y:S04]  /*91f0*/  UIADD3 UR4, UPT, UPT, UR49, 0x1, URZ ;  /* 0x0000000131047890 */ /* 0x000fe8000fffe0ff */
[----:B------:R-:W-:Y:S04]  /*9200*/  UISETP.NE.AND UP0, UPT, UR4, 0x4, UPT ;  /* 0x000000040400788c */ /* 0x000fe8000bf05270 */
[----:B------:R-:W-:Y:S01]  /*9210*/  USEL UR51, UR4, URZ, UP0 ;  /* 0x000000ff04337287 */ /* 0x000fe20008000000 */
[----:B------:R2:W-:Y:S01]  /*9220*/  @P6 SYNCS.ARRIVE.TRANS64.RED.A1T0 RZ, [R14+URZ], RZ ;  /* 0x000000ff0eff69a7 */ /* 0x0005e200081004ff */
[----:B------:R-:W-:Y:S01]  /*9230*/  BSSY B1, `(.L_x_113) ;  /* 0x0000017000017945 */ /* 0x000fe20003800000 */
[----:B------:R-:W4:Y:S02]  /*9240*/  @P6 SYNCS.PHASECHK.TRANS64.TRYWAIT P0, [R0+URZ+0x80], R2 ;  /* 0x00008002000065a7 */ /* 0x000f2400080011ff */
[----:B----4-:R-:W-:Y:S01]  /*9250*/  @P6 SEL R74, RZ, 0x1, !P0 ;  /* 0x00000001ff4a6807 */ /* 0x010fe20004000000 */
[----:B--2---:R-:W-:Y:S06]  /*9260*/  @!P6 BRA `(.L_x_114) ;  /* 0x00000000004ce947 */ /* 0x004fec0003800000 */
[----:B------:R-:W-:Y:S01]  /*9270*/  ISETP.NE.AND P0, PT, R74, RZ, PT ;  /* 0x000000ff4a00720c */ /* 0x000fe20003f05270 */
[----:B------:R-:W-:Y:S01]  /*9280*/  BSSY B0, `(.L_x_115) ;  /* 0x000000b000007945 */ /* 0x000fe20003800000 */
[----:B------:R-:W-:Y:S11]  /*9290*/  ISETP.NE.AND P1, PT, R75, RZ, PT ;  /* 0x000000ff4b00720c */ /* 0x000ff60003f25270 */
[----:B------:R-:W-:Y:S02]  /*92a0*/  @!UPT UIADD3 URZ, UPT, UPT, URZ, URZ, URZ ;  /* 0x000000fffffff290 */ /* 0x000fe4000fffe0ff */
[C---:B-1----:R-:W-:Y:S01]  /*92b0*/  @P1 IMAD R4, R73.reuse, 0x2000, R58 ;  /* 0x0000200049041824 */ /* 0x042fe200078e023a */
[C---:B------:R-:W-:Y:S01]  /*92c0*/  @P1 LEA R2, R73.reuse, R66, 0xd ;  /* 0x0000004249021211 */ /* 0x040fe200078e68ff */
[C---:B------:R-:W-:Y:S02]  /*92d0*/  @P1 IMAD R3, R73.reuse, 0x2000, R67 ;  /* 0x0000200049031824 */ /* 0x040fe400078e0243 */
[----:B------:R-:W-:Y:S01]  /*92e0*/  @P1 IMAD R73, R73, 0x2000, R71 ;  /* 0x0000200049491824 */ /* 0x000fe200078e0247 */
[----:B------:R-:W-:Y:S06]  /*92f0*/  @P0 BRA `(.L_x_116) ;  /* 0x00000000000c0947 */ /* 0x000fec0003800000 */
[----:B------:R-:W-:Y:S04]  /*9300*/  SHF.L.U32 R5, R57, 0x1f, RZ ;  /* 0x0000001f39057819 */ /* 0x000fe800000006ff */
[----:B------:R-:W1:Y:S02]  /*9310*/  SYNCS.PHASECHK.TRANS64.TRYWAIT P0, [R0+URZ+0x80], R5 ;  /* 0x00008005000075a7 */ /* 0x000e6400080011ff */
[----:B-1----:R-:W-:Y:S05]  /*9320*/  @!P0 BRA `(.L_x_117) ;  /* 0x0000001400a88947 */ /* 0x002fea0003800000 */
.L_x_116:
[----:B------:R-:W-:Y:S05]  /*9330*/  BSYNC B0 ;  /* 0x0000000000007941 */ /* 0x000fea0003800000 */
.L_x_115:
[----:B------:R-:W-:Y:S11]  /*9340*/  ISETP.NE.AND P0, PT, R75, RZ, PT ;  /* 0x000000ff4b00720c */ /* 0x000ff60003f05270 */
[----:B------:R-:W-:Y:S02]  /*9350*/  @!UPT UIADD3 URZ, UPT, UPT, URZ, URZ, URZ ;  /* 0x000000fffffff290 */ /* 0x000fe4000fffe0ff */
[----:B------:R2:W4:Y:S04]  /*9360*/  @P0 LDS.128 R44, [R4] ;  /* 0x00000000042c0984 */ /* 0x0005280000000c00 */
[----:B------:R2:W1:Y:S04]  /*9370*/  @P0 LDS.128 R40, [R3+0x10] ;  /* 0x0000100003280984 */ /* 0x0004680000000c00 */
[----:B------:R2:W1:Y:S04]  /*9380*/  @P0 LDS.128 R32, [R2+0x20] ;  /* 0x0000200002200984 */ /* 0x0004680000000c00 */
[----:B------:R2:W1:Y:S02]  /*9390*/  @P0 LDS.128 R36, [R73+0x30] ;  /* 0x0000300049240984 */ /* 0x0004640000000c00 */
.L_x_114:
[----:B------:R-:W-:Y:S05]  /*93a0*/  BSYNC B1 ;  /* 0x0000000000017941 */ /* 0x000fea0003800000 */
.L_x_113:
        /* <DEDUP_REMOVED lines=21> */
.L_x_118:
[----:B------:R-:W-:Y:S01]  /*9500*/  ISETP.NE.AND P0, PT, R60, RZ, PT ;  /* 0x000000ff3c00720c */ /* 0x000fe20003f05270 */
[----:B------:R-:W-:Y:S05]  /*9510*/  WARPSYNC.ALL ;  /* 0x0000000000007948 */ /* 0x000fea0003800000 */
[----:B------:R-:W-:Y:S01]  /*9520*/  R2UR UR4, R25 ;  /* 0x00000000190472ca */ /* 0x000fe200000e0000 */
[----:B------:R-:W1:Y:S01]  /*9530*/  S2UR UR5, SR_CgaCtaId ;  /* 0x00000000000579c3 */ /* 0x000e620000008800 */
[----:B----4-:R-:W-:Y:S01]  /*9540*/  LOP3.LUT R0, R44, 0xffffe000, RZ, 0xc0, !PT ;  /* 0xffffe0002c007812 */ /* 0x010fe200078ec0ff */
[----:B------:R-:W-:Y:S01]  /*9550*/  BSSY.RECONVERGENT B0, `(.L_x_119) ;  /* 0x000005a000007945 */ /* 0x000fe20003800200 */
[----:B--2---:R-:W-:Y:S02]  /*9560*/  LOP3.LUT R2, R45, 0xffffe000, RZ, 0xc0, !PT ;  /* 0xffffe0002d027812 */ /* 0x004fe400078ec0ff */
[----:B------:R-:W-:Y:S02]  /*9570*/  LOP3.LUT R3, R46, 0xffffe000, RZ, 0xc0, !PT ;  /* 0xffffe0002e037812 */ /* 0x000fe400078ec0ff */
[----:B------:R-:W-:Y:S02]  /*9580*/  LOP3.LUT R20, R47, 0xffffe000, RZ, 0xc0, !PT ;  /* 0xffffe0002f147812 */ /* 0x000fe400078ec0ff */
[----:B------:R-:W-:Y:S02]  /*9590*/  LOP3.LUT R21, R40, 0xffffe000, RZ, 0xc0, !PT ;  /* 0xffffe00028157812 */ /* 0x000fe400078ec0ff */
[----:B------:R-:W-:Y:S01]  /*95a0*/  LOP3.LUT R25, R41, 0xffffe000, RZ, 0xc0, !PT ;  /* 0xffffe00029197812 */ /* 0x000fe200078ec0ff */
[----:B------:R-:W2:Y:S01]  /*95b0*/  LDTM.x16 R4, tmem[UR4+0x30] ;  /* 0x00003004000479ee */ /* 0x000ea20008240000 */
[----:B------:R-:W-:Y:S01]  /*95c0*/  R2UR UR4, R72 ;  /* 0x00000000480472ca */ /* 0x000fe200000e0000 */
[----:B------:R-:W-:Y:S01]  /*95d0*/  NOP ;  /* 0x0000000000007918 */ /* 0x000fe20000000000 */
[----:B------:R-:W-:Y:S02]  /*95e0*/  LOP3.LUT R26, R42, 0xffffe000, RZ, 0xc0, !PT ;  /* 0xffffe0002a1a7812 */ /* 0x000fe400078ec0ff */
[----:B------:R-:W-:Y:S02]  /*95f0*/  LOP3.LUT R28, R43, 0xffffe000, RZ, 0xc0, !PT ;  /* 0xffffe0002b1c7812 */ /* 0x000fe400078ec0ff */
[----:B------:R-:W-:Y:S02]  /*9600*/  LOP3.LUT R29, R32, 0xffffe000, RZ, 0xc0, !PT ;  /* 0xffffe000201d7812 */ /* 0x000fe400078ec0ff */
[----:B------:R-:W-:Y:S02]  /*9610*/  LOP3.LUT R30, R33, 0xffffe000, RZ, 0xc0, !PT ;  /* 0xffffe000211e7812 */ /* 0x000fe400078ec0ff */
[----:B------:R-:W-:Y:S02]  /*9620*/  LOP3.LUT R31, R34, 0xffffe000, RZ, 0xc0, !PT ;  /* 0xffffe000221f7812 */ /* 0x000fe400078ec0ff */
[----:B------:R-:W-:Y:S01]  /*9630*/  LOP3.LUT R32, R35, 0xffffe000, RZ, 0xc0, !PT ;  /* 0xffffe00023207812 */ /* 0x000fe200078ec0ff */
[----:B------:R-:W-:Y:S01]  /*9640*/  UIADD3 UR4, UPT, UPT, UR4, 0xf0, URZ ;  /* 0x000000f004047890 */ /* 0x000fe2000fffe0ff */
[----:B------:R-:W-:Y:S02]  /*9650*/  LOP3.LUT R33, R36, 0xffffe000, RZ, 0xc0, !PT ;  /* 0xffffe00024217812 */ /* 0x000fe400078ec0ff */
[----:B------:R-:W-:Y:S02]  /*9660*/  LOP3.LUT R34, R37, 0xffffe000, RZ, 0xc0, !PT ;  /* 0xffffe00025227812 */ /* 0x000fe400078ec0ff */
[----:B------:R-:W-:Y:S02]  /*9670*/  LOP3.LUT R35, R38, 0xffffe000, RZ, 0xc0, !PT ;  /* 0xffffe00026237812 */ /* 0x000fe400078ec0ff */
[----:B------:R-:W-:Y:S01]  /*9680*/  LOP3.LUT R36, R39, 0xffffe000, RZ, 0xc0, !PT ;  /* 0xffffe00027247812 */ /* 0x000fe200078ec0ff */
[C---:B--2---:R-:W-:Y:S01]  /*9690*/  FMUL R4, R24.reuse, R4 ;  /* 0x0000000418047220 */ /* 0x044fe20000400000 */
[C---:B------:R-:W-:Y:S01]  /*96a0*/  FMUL R5, R24.reuse, R5 ;  /* 0x0000000518057220 */ /* 0x040fe20000400000 */
[C---:B------:R-:W-:Y:S01]  /*96b0*/  FMUL R6, R24.reuse, R6 ;  /* 0x0000000618067220 */ /* 0x040fe20000400000 */
[C---:B------:R-:W-:Y:S01]  /*96c0*/  FMUL R7, R24.reuse, R7 ;  /* 0x0000000718077220 */ /* 0x040fe20000400000 */
[C---:B------:R-:W-:Y:S01]  /*96d0*/  FFMA R4, R27.reuse, R0, R4 ;  /* 0x000000001b047223 */ /* 0x040fe20000000004 */
[C---:B------:R-:W-:Y:S01]  /*96e0*/  FFMA R5, R27.reuse, R2, R5 ;  /* 0x000000021b057223 */ /* 0x040fe20000000005 */
[C---:B------:R-:W-:Y:S01]  /*96f0*/  FFMA R6, R27.reuse, R3, R6 ;  /* 0x000000031b067223 */ /* 0x040fe20000000006 */
[C---:B------:R-:W-:Y:S01]  /*9700*/  FFMA R7, R27.reuse, R20, R7 ;  /* 0x000000141b077223 */ /* 0x040fe20000000007 */
[----:B-1----:R-:W-:Y:S01]  /*9710*/  UPRMT UR4, UR5, 0x654, UR4 ;  /* 0x0000065405047896 */ /* 0x002fe20008000004 */
[C---:B------:R-:W-:Y:S01]  /*9720*/  FMUL R8, R24.reuse, R8 ;  /* 0x0000000818087220 */ /* 0x040fe20000400000 */
[C---:B------:R-:W-:Y:S01]  /*9730*/  FMUL R9, R24.reuse, R9 ;  /* 0x0000000918097220 */ /* 0x040fe20000400000 */
[C---:B------:R-:W-:Y:S01]  /*9740*/  FMUL R10, R24.reuse, R10 ;  /* 0x0000000a180a7220 */ /* 0x040fe20000400000 */
[C---:B------:R-:W-:Y:S01]  /*9750*/  FMUL R11, R24.reuse, R11 ;  /* 0x0000000b180b7220 */ /* 0x040fe20000400000 */
[----:B------:R-:W-:Y:S01]  /*9760*/  F2FP.TF32.F32.PACK_B R4, R4 ;  /* 0x00000004ff04723e */ /* 0x000fe200024050ff */
[C---:B------:R-:W-:Y:S01]  /*9770*/  FFMA R8, R27.reuse, R21, R8 ;  /* 0x000000151b087223 */ /* 0x040fe20000000008 */
[----:B------:R-:W-:Y:S01]  /*9780*/  F2FP.TF32.F32.PACK_B R5, R5 ;  /* 0x00000005ff05723e */ /* 0x000fe200024050ff */
[C---:B------:R-:W-:Y:S01]  /*9790*/  FFMA R9, R27.reuse, R25, R9 ;  /* 0x000000191b097223 */ /* 0x040fe20000000009 */
[----:B------:R-:W-:Y:S01]  /*97a0*/  F2FP.TF32.F32.PACK_B R6, R6 ;  /* 0x00000006ff06723e */ /* 0x000fe200024050ff */
[C---:B------:R-:W-:Y:S01]  /*97b0*/  FFMA R10, R27.reuse, R26, R10 ;  /* 0x0000001a1b0a7223 */ /* 0x040fe2000000000a */
[----:B------:R-:W-:Y:S01]  /*97c0*/  F2FP.TF32.F32.PACK_B R7, R7 ;  /* 0x00000007ff07723e */ /* 0x000fe200024050ff */
[C---:B------:R-:W-:Y:S01]  /*97d0*/  FFMA R11, R27.reuse, R28, R11 ;  /* 0x0000001c1b0b7223 */ /* 0x040fe2000000000b */
[C---:B------:R-:W-:Y:S01]  /*97e0*/  FMUL R12, R24.reuse, R12 ;  /* 0x0000000c180c7220 */ /* 0x040fe20000400000 */
[----:B------:R-:W-:Y:S01]  /*97f0*/  SYNCS.ARRIVE.TRANS64.RED.A1T0 RZ, [UR4], RZ ;  /* 0x000000ffffff79a7 */ /* 0x000fe20008100404 */
[----:B------:R-:W-:Y:S01]  /*9800*/  F2FP.TF32.F32.PACK_B R8, R8 ;  /* 0x00000008ff08723e */ /* 0x000fe200024050ff */
[----:B------:R1:W-:Y:S01]  /*9810*/  STS.128 [R58+0x6000], R4 ;  /* 0x006000043a007388 */ /* 0x0003e20000000c00 */
        /* <DEDUP_REMOVED lines=9> */
[C---:B------:R-:W-:Y:S01]  /*98b0*/  FFMA R15, R27.reuse, R32, R15 ;  /* 0x000000201b0f7223 */ /* 0x040fe2000000000f */
[C---:B------:R-:W-:Y:S01]  /*98c0*/  FMUL R16, R24.reuse, R16 ;  /* 0x0000001018107220 */ /* 0x040fe20000400000 */
[----:B------:R-:W-:Y:S01]  /*98d0*/  F2FP.TF32.F32.PACK_B R12, R12 ;  /* 0x0000000cff0c723e */ /* 0x000fe200024050ff */
[----:B------:R1:W-:Y:S01]  /*98e0*/  STS.128 [R67+0x6010], R8 ;  /* 0x0060100843007388 */ /* 0x0003e20000000c00 */
[C---:B------:R-:W-:Y:S01]  /*98f0*/  FMUL R17, R24.reuse, R17 ;  /* 0x0000001118117220 */ /* 0x040fe20000400000 */
[C---:B------:R-:W-:Y:S01]  /*9900*/  FMUL R18, R24.reuse, R18 ;  /* 0x0000001218127220 */ /* 0x040fe20000400000 */
[----:B------:R-:W-:Y:S01]  /*9910*/  FMUL R19, R24, R19 ;  /* 0x0000001318137220 */ /* 0x000fe20000400000 */
[----:B------:R-:W-:Y:S01]  /*9920*/  F2FP.TF32.F32.PACK_B R13, R13 ;  /* 0x0000000dff0d723e */ /* 0x000fe200024050ff */
[C---:B------:R-:W-:Y:S01]  /*9930*/  FFMA R16, R27.reuse, R33, R16 ;  /* 0x000000211b107223 */ /* 0x040fe20000000010 */
[----:B------:R-:W-:Y:S01]  /*9940*/  F2FP.TF32.F32.PACK_B R14, R14 ;  /* 0x0000000eff0e723e */ /* 0x000fe200024050ff */
[C---:B------:R-:W-:Y:S01]  /*9950*/  FFMA R17, R27.reuse, R34, R17 ;  /* 0x000000221b117223 */ /* 0x040fe20000000011 */
[----:B------:R-:W-:Y:S01]  /*9960*/  F2FP.TF32.F32.PACK_B R15, R15 ;  /* 0x0000000fff0f723e */ /* 0x000fe200024050ff */
[C---:B------:R-:W-:Y:S01]  /*9970*/  FFMA R18, R27.reuse, R35, R18 ;  /* 0x000000231b127223 */ /* 0x040fe20000000012 */
[----:B------:R-:W-:Y:S01]  /*9980*/  FFMA R19, R27, R36, R19 ;  /* 0x000000241b137223 */ /* 0x000fe20000000013 */
[----:B------:R-:W-:Y:S02]  /*9990*/  F2FP.TF32.F32.PACK_B R16, R16 ;  /* 0x00000010ff10723e */ /* 0x000fe400024050ff */
[----:B------:R1:W-:Y:S01]  /*99a0*/  STS.128 [R66+0x6020], R12 ;  /* 0x0060200c42007388 */ /* 0x0003e20000000c00 */
[----:B------:R-:W-:Y:S02]  /*99b0*/  F2FP.TF32.F32.PACK_B R17, R17 ;  /* 0x00000011ff11723e */ /* 0x000fe400024050ff */
        /* <DEDUP_REMOVED lines=19> */
.L_x_120:
[----:B------:R-:W-:Y:S05]  /*9af0*/  BSYNC.RECONVERGENT B0 ;  /* 0x0000000000007941 */ /* 0x000fea0003800200 */
.L_x_119:
[----:B------:R-:W-:Y:S01]  /*9b00*/  BAR.SYNC.DEFER_BLOCKING 0x1, 0x80 ;  /* 0x0042000000007b1d */ /* 0x000fe20000010000 */
[----:B------:R-:W-:Y:S01]  /*9b10*/  UISETP.NE.AND UP0, UPT, UR54, -0x4, UPT ;  /* 0xfffffffc3600788c */ /* 0x000fe2000bf05270 */
[----:B------:R-:W-:Y:S08]  /*9b20*/  IADD3 R22, PT, PT, R22, 0x1, RZ ;  /* 0x0000000116167810 */ /* 0x000ff00007ffe0ff */
[----:B------:R-:W-:Y:S05]  /*9b30*/  BRA.U !UP0, `(.L_x_121) ;  /* 0x0000000108247547 */ /* 0x000fea000b800000 */
[----:B------:R-:W-:Y:S01]  /*9b40*/  ISETP.NE.AND P0, PT, R70, RZ, PT ;  /* 0x000000ff4600720c */ /* 0x000fe20003f05270 */
[----:B------:R-:W-:Y:S01]  /*9b50*/  IMAD.U32 R0, RZ, RZ, UR51 ;  /* 0x00000033ff007e24 */ /* 0x000fe2000f8e00ff */
[----:B------:R-:W-:Y:S04]  /*9b60*/  UIADD3 UR4, UPT, UPT, UR51, 0x1, URZ ;  /* 0x0000000133047890 */ /* 0x000fe8000fffe0ff */
[----:B------:R-:W-:Y:S04]  /*9b70*/  UISETP.NE.AND UP0, UPT, UR4, 0x4, UPT ;  /* 0x000000040400788c */ /* 0x000fe8000bf05270 */
[----:B------:R-:W-:Y:S03]  /*9b80*/  USEL UR51, UR4, URZ, UP0 ;  /* 0x000000ff04337287 */ /* 0x000fe60008000000 */
[----:B------:R-:W-:Y:S05]  /*9b90*/  @P0 LEA R0, R0, UR50, 0x3 ;  /* 0x0000003200000c11 */ /* 0x000fea000f8e18ff */
[----:B------:R-:W-:Y:S05]  /*9ba0*/  @P0 VIADD R0, R0, 0xa0 ;  /* 0x000000a000000836 */ /* 0x000fea0000000000 */
[----:B------:R-:W-:Y:S04]  /*9bb0*/  @P0 PRMT R0, R76, 0x654, R0 ;  /* 0x000006544c000816 */ /* 0x000fe80000000000 */
[----:B------:R2:W-:Y:S03]  /*9bc0*/  @P0 SYNCS.ARRIVE.TRANS64.RED.A1T0 RZ, [R0+URZ], RZ ;  /* 0x000000ff00ff09a7 */ /* 0x0005e600081004ff */
.L_x_121:
[----:B------:R-:W-:Y:S01]  /*9bd0*/  R2UR UR5, R53 ;  /* 0x00000000350572ca */ /* 0x000fe200000e0000 */
[----:B------:R-:W-:Y:S01]  /*9be0*/  UISETP.NE.AND UP0, UPT, UR63, URZ, UPT ;  /* 0x000000ff3f00728c */ /* 0x000fe2000bf05270 */
[----:B------:R-:W-:Y:S01]  /*9bf0*/  R2UR UR4, R54 ;  /* 0x00000000360472ca */ /* 0x000fe200000e0000 */
[----:B------:R-:W-:Y:S01]  /*9c00*/  UIADD3 UR54, UPT, UPT, UR54, 0x4, URZ ;  /* 0x0000000436367890 */ /* 0x000fe2000fffe0ff */
[----:B------:R-:W-:Y:S02]  /*9c10*/  R2UR UR49, R69 ;  /* 0x00000000453172ca */ /* 0x000fe400000e0000 */
[C---:B------:R-:W-:Y:S02]  /*9c20*/  ISETP.NE.AND P0, PT, R22.reuse, 0x2, PT ;  /* 0x000000021600780c */ /* 0x040fe40003f05270 */
[----:B------:R-:W-:Y:S02]  /*9c30*/  LOP3.LUT R55, R55, 0x1, RZ, 0x3c, !PT ;  /* 0x0000000137377812 */ /* 0x000fe400078e3cff */
[----:B--2---:R-:W-:Y:S02]  /*9c40*/  SEL R0, RZ, 0x1, P0 ;  /* 0x00000001ff007807 */ /* 0x004fe40000000000 */
[----:B------:R-:W-:Y:S01]  /*9c50*/  SEL R22, R22, RZ, P0 ;  /* 0x000000ff16167207 */ /* 0x000fe20000000000 */
[----:B------:R-:W-:Y:S01]  /*9c60*/  UIADD3 UR21, UPT, UPT, UR36, UR5, URZ ;  /* 0x0000000524157290 */ /* 0x000fe2000fffe0ff */
[----:B------:R-:W-:Y:S01]  /*9c70*/  LOP3.LUT R56, R56, R0, RZ, 0x3c, !PT ;  /* 0x0000000038387212 */ /* 0x000fe200078e3cff */
[----:B------:R-:W-:Y:S01]  /*9c80*/  UIADD3 UR28, UPT, UPT, UR37, UR4, URZ ;  /* 0x00000004251c7290 */ /* 0x000fe2000fffe0ff */
[----:B------:R-:W-:Y:S11]  /*9c90*/  BRA.U UP0, `(.L_x_122) ;  /* 0xffffffc500807547 */ /* 0x000ff6000b83ffff */
[----:B------:R-:W-:-:S13]  /*9ca0*/  R2UR UR4, R65 ;  /* 0x00000000410472ca */ /* 0x000fda00000e0000 */
[----:B------:R-:W-:-:S09]  /*9cb0*/  UISETP.NE.AND UP0, UPT, UR4, URZ, UPT ;  /* 0x000000ff0400728c */ /* 0x000fd2000bf05270 */
[----:B------:R-:W-:Y:S05]  /*9cc0*/  BRA.U !UP0, `(.L_x_123) ;  /* 0x0000000108487547 */ /* 0x000fea000b800000 */
[----:B------:R-:W2:Y:S02]  /*9cd0*/  LDCU.64 UR4, c[0x0][0x990] ;  /* 0x00013200ff0477ac */ /* 0x000ea40008000a00 */
[----:B--2---:R-:W-:-:S04]  /*9ce0*/  UISETP.NE.U32.AND UP0, UPT, UR4, URZ, UPT ;  /* 0x000000ff0400728c */ /* 0x004fc8000bf05070 */
[----:B------:R-:W-:-:S09]  /*9cf0*/  UISETP.NE.AND.EX UP0, UPT, UR5, URZ, UPT, UP0 ;  /* 0x000000ff0500728c */ /* 0x000fd2000bf05300 */
[----:B------:R-:W-:Y:S05]  /*9d00*/  BRA.U UP0, `(.L_x_124) ;  /* 0x00000001000c7547 */ /* 0x000fea000b800000 */
[----:B------:R-:W-:-:S13]  /*9d10*/  FSETP.NEU.AND P0, PT, R27, RZ, PT ;  /* 0x000000ff1b00720b */ /* 0x000fda0003f0d000 */
[----:B------:R-:W-:Y:S05]  /*9d20*/  @!P0 EXIT ;  /* 0x000000000000894d */ /* 0x000fea0003800000 */
[----:B------:R-:W-:Y:S05]  /*9d30*/  BRA `(.L_x_123) ;  /* 0x00000000002c7947 */ /* 0x000fea0003800000 */
.L_x_124:
[----:B------:R-:W-:Y:S01]  /*9d40*/  ISETP.NE.AND P0, PT, R68, RZ, PT ;  /* 0x000000ff4400720c */ /* 0x000fe20003f05270 */
[----:B------:R-:W-:-:S12]  /*9d50*/  BSSY.RECONVERGENT B0, `(.L_x_123) ;  /* 0x0000009000007945 */ /* 0x000fd80003800200 */
[----:B------:R-:W-:Y:S05]  /*9d60*/  @P0 BRA `(.L_x_125) ;  /* 0x0000000000140947 */ /* 0x000fea0003800000 */
[----:B------:R-:W2:Y:S02]  /*9d70*/  LDCU.64 UR4, c[0x0][0x988] ;  /* 0x00013100ff0477ac */ /* 0x000ea40008000a00 */
[----:B--2---:R-:W-:-:S04]  /*9d80*/  ISETP.NE.U32.AND P0, PT, RZ, UR4, PT ;  /* 0x00000004ff007c0c */ /* 0x004fc8000bf05070 */
[----:B------:R-:W-:-:S13]  /*9d90*/  ISETP.NE.AND.EX P0, PT, RZ, UR5, PT, P0 ;  /* 0x00000005ff007c0c */ /* 0x000fda000bf05300 */
[----:B------:R-:W-:Y:S05]  /*9da0*/  @!P0 EXIT ;  /* 0x000000000000894d */ /* 0x000fea0003800000 */
[----:B------:R-:W-:Y:S05]  /*9db0*/  BRA `(.L_x_126) ;  /* 0x0000000000087947 */ /* 0x000fea0003800000 */
.L_x_125:
[----:B------:R-:W-:-:S13]  /*9dc0*/  FSETP.NEU.AND P0, PT, R27, RZ, PT ;  /* 0x000000ff1b00720b */ /* 0x000fda0003f0d000 */
[----:B------:R-:W-:Y:S05]  /*9dd0*/  @!P0 EXIT ;  /* 0x000000000000894d */ /* 0x000fea0003800000 */
.L_x_126:
[----:B------:R-:W-:Y:S05]  /*9de0*/  BSYNC.RECONVERGENT B0 ;  /* 0x0000000000007941 */ /* 0x000fea0003800200 */
.L_x_123:
[----:B------:R-:W2:Y:S01]  /*9df0*/  S2UR UR5, SR_CgaCtaId ;  /* 0x00000000000579c3 */ /* 0x000ea20000008800 */
[----:B------:R-:W-:Y:S01]  /*9e00*/  ULEA UR4, UR51, UR50, 0x3 ;  /* 0x0000003233047291 */ /* 0x000fe2000f8e18ff */
[----:B------:R-:W-:-:S04]  /*9e10*/  DEPBAR.LE SB0, 0x0 ;  /* 0x000080000000791a */ /* 0x000fc80000000000 */
[----:B------:R-:W-:-:S04]  /*9e20*/  UIADD3 UR4, UPT, UPT, UR4, 0xa0, URZ ;  /* 0x000000a004047890 */ /* 0x000fc8000fffe0ff */
[----:B--2---:R-:W-:-:S09]  /*9e30*/  UPRMT UR4, UR5, 0x654, UR4 ;  /* 0x0000065405047896 */ /* 0x004fd20008000004 */
[----:B------:R-:W-:Y:S01]  /*9e40*/  SYNCS.ARRIVE.TRANS64.RED.A1T0 RZ, [UR4], RZ ;  /* 0x000000ffffff79a7 */ /* 0x000fe20008100404 */
[----:B------:R-:W-:Y:S05]  /*9e50*/  EXIT ;  /* 0x000000000000794d */ /* 0x000fea0003800000 */
.L_x_19:
[----:B------:R-:W-:Y:S07]  /*9e60*/  MOV R0, UR41 ;  /* 0x0000002900007c02 */ /* 0x000fee0008000f00 */
.L_x_127:
[----:B--2---:R2:W3:Y:S02]  /*9e70*/  SYNCS.PHASECHK.TRANS64.TRYWAIT P0, [R0+URZ+0x40], R5 ;  /* 0x00004005000075a7 */ /* 0x0044e400080011ff */
[----:B---3--:R-:W-:Y:S05]  /*9e80*/  @!P0 NANOSLEEP.SYNCS 0x989680 ;  /* 0x009896800000895d */ /* 0x008fea0003900000 */
[----:B------:R-:W3:Y:S02]  /*9e90*/  @!P0 SYNCS.PHASECHK.TRANS64 P0, [R0+URZ+0x40], R5 ;  /* 0x00004005000085a7 */ /* 0x000ee400080010ff */
[----:B---3--:R-:W-:Y:S05]  /*9ea0*/  @!P0 BRA `(.L_x_127) ;  /* 0xfffffffc00f08947 */ /* 0x008fea000383ffff */
[----:B------:R-:W-:Y:S05]  /*9eb0*/  BRA `(.L_x_18) ;  /* 0xffffff7c00e47947 */ /* 0x000fea000383ffff */
.L_x_25:
[----:B-1----:R-:W-:Y:S07]  /*9ec0*/  MOV R0, UR41 ;  /* 0x0000002900007c02 */ /* 0x002fee0008000f00 */
.L_x_128:
[----:B-1----:R1:W2:Y:S02]  /*9ed0*/  SYNCS.PHASECHK.TRANS64.TRYWAIT P0, [R0+URZ+0x40], R5 ;  /* 0x00004005000075a7 */ /* 0x0022a400080011ff */
[----:B--2---:R-:W-:Y:S05]  /*9ee0*/  @!P0 NANOSLEEP.SYNCS 0x989680 ;  /* 0x009896800000895d */ /* 0x004fea0003900000 */
[----:B------:R-:W2:Y:S02]  /*9ef0*/  @!P0 SYNCS.PHASECHK.TRANS64 P0, [R0+URZ+0x40], R5 ;  /* 0x00004005000085a7 */ /* 0x000ea400080010ff */
[----:B--2---:R-:W-:Y:S05]  /*9f00*/  @!P0 BRA `(.L_x_128) ;  /* 0xfffffffc00f08947 */ /* 0x004fea000383ffff */
[----:B------:R-:W-:Y:S05]  /*9f10*/  BRA `(.L_x_24) ;  /* 0xffffff8400a87947 */ /* 0x000fea000383ffff */
.L_x_29:
[----:B-1----:R-:W-:-:S07]  /*9f20*/  MOV R0, UR46 ;  /* 0x0000002e00007c02 */ /* 0x002fce0008000f00 */
.L_x_129:
[----:B-1----:R1:W2:Y:S02]  /*9f30*/  SYNCS.PHASECHK.TRANS64.TRYWAIT P0, [R0+URZ+0xd0], R4 ;  /* 0x0000d004000075a7 */ /* 0x0022a400080011ff */
[----:B--2---:R-:W-:Y:S05]  /*9f40*/  @!P0 NANOSLEEP.SYNCS 0x989680 ;  /* 0x009896800000895d */ /* 0x004fea0003900000 */
[----:B------:R-:W2:Y:S02]  /*9f50*/  @!P0 SYNCS.PHASECHK.TRANS64 P0, [R0+URZ+0xd0], R4 ;  /* 0x0000d004000085a7 */ /* 0x000ea400080010ff */
[----:B--2---:R-:W-:Y:S05]  /*9f60*/  @!P0 BRA `(.L_x_129) ;  /* 0xfffffffc00f08947 */ /* 0x004fea000383ffff */
[----:B------:R-:W-:Y:S05]  /*9f70*/  BRA `(.L_x_130) ;  /* 0xffffff8800d87947 */ /* 0x000fea000383ffff */
.L_x_33:
[----:B------:R-:W-:-:S07]  /*9f80*/  MOV R0, UR4 ;  /* 0x0000000400007c02 */ /* 0x000fce0008000f00 */
.L_x_131:
[----:B-1----:R1:W2:Y:S02]  /*9f90*/  SYNCS.PHASECHK.TRANS64.TRYWAIT P0, [R0+URZ], R2 ;  /* 0x00000002000075a7 */ /* 0x0022a400080011ff */
[----:B--2---:R-:W-:Y:S05]  /*9fa0*/  @!P0 NANOSLEEP.SYNCS 0x989680 ;  /* 0x009896800000895d */ /* 0x004fea0003900000 */
[----:B------:R-:W2:Y:S02]  /*9fb0*/  @!P0 SYNCS.PHASECHK.TRANS64 P0, [R0+URZ], R2 ;  /* 0x00000002000085a7 */ /* 0x000ea400080010ff */
[----:B--2---:R-:W-:Y:S05]  /*9fc0*/  @!P0 BRA `(.L_x_131) ;  /* 0xfffffffc00f08947 */ /* 0x004fea000383ffff */
[----:B------:R-:W-:Y:S05]  /*9fd0*/  BRA `(.L_x_132) ;  /* 0xffffff90006c7947 */ /* 0x000fea000383ffff */
.L_x_34:
[----:B------:R-:W-:-:S07]  /*9fe0*/  MOV R0, UR5 ;  /* 0x0000000500007c02 */ /* 0x000fce0008000f00 */
.L_x_133:
[----:B-1----:R1:W2:Y:S02]  /*9ff0*/  SYNCS.PHASECHK.TRANS64.TRYWAIT P0, [R0+URZ], R2 ;  /* 0x00000002000075a7 */ /* 0x0022a400080011ff */
[----:B--2---:R-:W-:Y:S05]  /*a000*/  @!P0 NANOSLEEP.SYNCS 0x989680 ;  /* 0x009896800000895d */ /* 0x004fea0003900000 */
[----:B------:R-:W2:Y:S02]  /*a010*/  @!P0 SYNCS.PHASECHK.TRANS64 P0, [R0+URZ], R2 ;  /* 0x00000002000085a7 */ /* 0x000ea400080010ff */
[----:B--2---:R-:W-:Y:S05]  /*a020*/  @!P0 BRA `(.L_x_133) ;  /* 0xfffffffc00f08947 */ /* 0x004fea000383ffff */
[----:B------:R-:W-:Y:S05]  /*a030*/  BRA `(.L_x_134) ;  /* 0xffffff90007c7947 */ /* 0x000fea000383ffff */
.L_x_35:
[----:B------:R-:W-:-:S07]  /*a040*/  MOV R0, UR5 ;  /* 0x0000000500007c02 */ /* 0x000fce0008000f00 */
.L_x_135:
[----:B-1----:R1:W2:Y:S02]  /*a050*/  SYNCS.PHASECHK.TRANS64.TRYWAIT P0, [R0+URZ], R2 ;  /* 0x00000002000075a7 */ /* 0x0022a400080011ff */
[----:B--2---:R-:W-:Y:S05]  /*a060*/  @!P0 NANOSLEEP.SYNCS 0x989680 ;  /* 0x009896800000895d */ /* 0x004fea0003900000 */
[----:B------:R-:W2:Y:S02]  /*a070*/  @!P0 SYNCS.PHASECHK.TRANS64 P0, [R0+URZ], R2 ;  /* 0x00000002000085a7 */ /* 0x000ea400080010ff */
[----:B--2---:R-:W-:Y:S05]  /*a080*/  @!P0 BRA `(.L_x_135) ;  /* 0xfffffffc00f08947 */ /* 0x004fea000383ffff */
[----:B------:R-:W-:Y:S05]  /*a090*/  BRA `(.L_x_136) ;  /* 0xffffff90008c7947 */ /* 0x000fea000383ffff */
.L_x_36:
[----:B------:R-:W-:-:S07]  /*a0a0*/  MOV R0, UR5 ;  /* 0x0000000500007c02 */ /* 0x000fce0008000f00 */
.L_x_137:
[----:B-1----:R1:W2:Y:S02]  /*a0b0*/  SYNCS.PHASECHK.TRANS64.TRYWAIT P0, [R0+URZ], R2 ;  /* 0x00000002000075a7 */ /* 0x0022a400080011ff */
[----:B--2---:R-:W-:Y:S05]  /*a0c0*/  @!P0 NANOSLEEP.SYNCS 0x989680 ;  /* 0x009896800000895d */ /* 0x004fea0003900000 */
[----:B------:R-:W2:Y:S02]  /*a0d0*/  @!P0 SYNCS.PHASECHK.TRANS64 P0, [R0+URZ], R2 ;  /* 0x00000002000085a7 */ /* 0x000ea400080010ff */
[----:B--2---:R-:W-:Y:S05]  /*a0e0*/  @!P0 BRA `(.L_x_137) ;  /* 0xfffffffc00f08947 */ /* 0x004fea000383ffff */
[----:B------:R-:W-:Y:S05]  /*a0f0*/  BRA `(.L_x_138) ;  /* 0xffffff90009c7947 */ /* 0x000fea000383ffff */
.L_x_37:
[----:B------:R-:W-:-:S07]  /*a100*/  MOV R0, UR5 ;  /* 0x0000000500007c02 */ /* 0x000fce0008000f00 */
.L_x_139:
[----:B-1----:R1:W2:Y:S02]  /*a110*/  SYNCS.PHASECHK.TRANS64.TRYWAIT P0, [R0+URZ], R2 ;  /* 0x00000002000075a7 */ /* 0x0022a400080011ff */
[----:B--2---:R-:W-:Y:S05]  /*a120*/  @!P0 NANOSLEEP.SYNCS 0x989680 ;  /* 0x009896800000895d */ /* 0x004fea0003900000 */
[----:B------:R-:W2:Y:S02]  /*a130*/  @!P0 SYNCS.PHASECHK.TRANS64 P0, [R0+URZ], R2 ;  /* 0x00000002000085a7 */ /* 0x000ea400080010ff */
[----:B--2---:R-:W-:Y:S05]  /*a140*/  @!P0 BRA `(.L_x_139) ;  /* 0xfffffffc00f08947 */ /* 0x004fea000383ffff */
[----:B------:R-:W-:Y:S05]  /*a150*/  BRA `(.L_x_140) ;  /* 0xffffff9000ac7947 */ /* 0x000fea000383ffff */
.L_x_38:
[----:B------:R-:W-:-:S07]  /*a160*/  MOV R0, UR5 ;  /* 0x0000000500007c02 */ /* 0x000fce0008000f00 */
.L_x_141:
[----:B-1----:R1:W2:Y:S02]  /*a170*/  SYNCS.PHASECHK.TRANS64.TRYWAIT P0, [R0+URZ], R2 ;  /* 0x00000002000075a7 */ /* 0x0022a400080011ff */
[----:B--2---:R-:W-:Y:S05]  /*a180*/  @!P0 NANOSLEEP.SYNCS 0x989680 ;  /* 0x009896800000895d */ /* 0x004fea0003900000 */
[----:B------:R-:W2:Y:S02]  /*a190*/  @!P0 SYNCS.PHASECHK.TRANS64 P0, [R0+URZ], R2 ;  /* 0x00000002000085a7 */ /* 0x000ea400080010ff */
[----:B--2---:R-:W-:Y:S05]  /*a1a0*/  @!P0 BRA `(.L_x_141) ;  /* 0xfffffffc00f08947 */ /* 0x004fea000383ffff */
[----:B------:R-:W-:Y:S05]  /*a1b0*/  BRA `(.L_x_142) ;  /* 0xffffff9000bc7947 */ /* 0x000fea000383ffff */
.L_x_39:
[----:B------:R-:W-:-:S07]  /*a1c0*/  MOV R0, UR5 ;  /* 0x0000000500007c02 */ /* 0x000fce0008000f00 */
.L_x_143:
[----:B-1----:R1:W2:Y:S02]  /*a1d0*/  SYNCS.PHASECHK.TRANS64.TRYWAIT P0, [R0+URZ], R2 ;  /* 0x00000002000075a7 */ /* 0x0022a400080011ff */
[----:B--2---:R-:W-:Y:S05]  /*a1e0*/  @!P0 NANOSLEEP.SYNCS 0x989680 ;  /* 0x009896800000895d */ /* 0x004fea0003900000 */
[----:B------:R-:W2:Y:S02]  /*a1f0*/  @!P0 SYNCS.PHASECHK.TRANS64 P0, [R0+URZ], R2 ;  /* 0x00000002000085a7 */ /* 0x000ea400080010ff */
[----:B--2---:R-:W-:Y:S05]  /*a200*/  @!P0 BRA `(.L_x_143) ;  /* 0xfffffffc00f08947 */ /* 0x004fea000383ffff */
[----:B------:R-:W-:Y:S05]  /*a210*/  BRA `(.L_x_144) ;  /* 0xffffff9000cc7947 */ /* 0x000fea000383ffff */
.L_x_42:
[----:B------:R-:W-:-:S07]  /*a220*/  MOV R4, UR4 ;  /* 0x0000000400047c02 */ /* 0x000fce0008000f00 */
.L_x_145:
[----:B--2---:R2:W3:Y:S02]  /*a230*/  SYNCS.PHASECHK.TRANS64.TRYWAIT P1, [R4+URZ+0xd8], R6 ;  /* 0x0000d806040075a7 */ /* 0x0044e400080211ff */
[----:B---3--:R-:W-:Y:S05]  /*a240*/  @!P1 NANOSLEEP.SYNCS 0x989680 ;  /* 0x009896800000995d */ /* 0x008fea0003900000 */
[----:B------:R-:W3:Y:S02]  /*a250*/  @!P1 SYNCS.PHASECHK.TRANS64 P1, [R4+URZ+0xd8], R6 ;  /* 0x0000d806040095a7 */ /* 0x000ee400080210ff */
[----:B---3--:R-:W-:Y:S05]  /*a260*/  @!P1 BRA `(.L_x_145) ;  /* 0xfffffffc00f09947 */ /* 0x008fea000383ffff */
[----:B------:R-:W-:Y:S05]  /*a270*/  BRA `(.L_x_146) ;  /* 0xffffff94003c7947 */ /* 0x000fea000383ffff */
.L_x_43:
[----:B--2---:R-:W-:-:S07]  /*a280*/  MOV R4, UR4 ;  /* 0x0000000400047c02 */ /* 0x004fce0008000f00 */
.L_x_147:
[----:B--2---:R2:W3:Y:S02]  /*a290*/  SYNCS.PHASECHK.TRANS64.TRYWAIT P1, [R4+URZ+0xd0], R5 ;  /* 0x0000d005040075a7 */ /* 0x0044e400080211ff */
[----:B---3--:R-:W-:Y:S05]  /*a2a0*/  @!P1 NANOSLEEP.SYNCS 0x989680 ;  /* 0x009896800000995d */ /* 0x008fea0003900000 */
[----:B------:R-:W3:Y:S02]  /*a2b0*/  @!P1 SYNCS.PHASECHK.TRANS64 P1, [R4+URZ+0xd0], R5 ;  /* 0x0000d005040095a7 */ /* 0x000ee400080210ff */
[----:B---3--:R-:W-:Y:S05]  /*a2c0*/  @!P1 BRA `(.L_x_147) ;  /* 0xfffffffc00f09947 */ /* 0x008fea000383ffff */
[----:B------:R-:W-:Y:S05]  /*a2d0*/  BRA `(.L_x_148) ;  /* 0xffffff9400447947 */ /* 0x000fea000383ffff */
.L_x_51:
[----:B------:R-:W-:-:S07]  /*a2e0*/  MOV R0, UR21 ;  /* 0x0000001500007c02 */ /* 0x000fce0008000f00 */
.L_x_149:
[----:B-1----:R1:W2:Y:S02]  /*a2f0*/  SYNCS.PHASECHK.TRANS64.TRYWAIT P0, [R0+URZ+0xd0], R4 ;  /* 0x0000d004000075a7 */ /* 0x0022a400080011ff */
[----:B--2---:R-:W-:Y:S05]  /*a300*/  @!P0 NANOSLEEP.SYNCS 0x989680 ;  /* 0x009896800000895d */ /* 0x004fea0003900000 */
[----:B------:R-:W2:Y:S02]  /*a310*/  @!P0 SYNCS.PHASECHK.TRANS64 P0, [R0+URZ+0xd0], R4 ;  /* 0x0000d004000085a7 */ /* 0x000ea400080010ff */
[----:B--2---:R-:W-:Y:S05]  /*a320*/  @!P0 BRA `(.L_x_149) ;  /* 0xfffffffc00f08947 */ /* 0x004fea000383ffff */
[----:B------:R-:W-:Y:S05]  /*a330*/  BRA `(.L_x_150) ;  /* 0xffffff9800cc7947 */ /* 0x000fea000383ffff */
.L_x_52:
[----:B------:R-:W-:-:S07]  /*a340*/  MOV R4, UR25 ;  /* 0x0000001900047c02 */ /* 0x000fce0008000f00 */
.L_x_151:
[----:B-1----:R1:W2:Y:S02]  /*a350*/  SYNCS.PHASECHK.TRANS64.TRYWAIT P0, [R4+URZ+0xf0], R0 ;  /* 0x0000f000040075a7 */ /* 0x0022a400080011ff */
[----:B--2---:R-:W-:Y:S05]  /*a360*/  @!P0 NANOSLEEP.SYNCS 0x989680 ;  /* 0x009896800000895d */ /* 0x004fea0003900000 */
[----:B------:R-:W2:Y:S02]  /*a370*/  @!P0 SYNCS.PHASECHK.TRANS64 P0, [R4+URZ+0xf0], R0 ;  /* 0x0000f000040085a7 */ /* 0x000ea400080010ff */
[----:B--2---:R-:W-:Y:S05]  /*a380*/  @!P0 BRA `(.L_x_151) ;  /* 0xfffffffc00f08947 */ /* 0x004fea000383ffff */
[----:B------:R-:W-:Y:S05]  /*a390*/  BRA `(.L_x_152) ;  /* 0xffffff9800e87947 */ /* 0x000fea000383ffff */
.L_x_55:
[----:B-1----:R-:W-:Y:S07]  /*a3a0*/  MOV R0, UR17 ;  /* 0x0000001100007c02 */ /* 0x002fee0008000f00 */
.L_x_153:
[----:B-1----:R1:W2:Y:S02]  /*a3b0*/  SYNCS.PHASECHK.TRANS64.TRYWAIT P0, [R0+URZ], R5 ;  /* 0x00000005000075a7 */ /* 0x0022a400080011ff */
[----:B--2---:R-:W-:Y:S05]  /*a3c0*/  @!P0 NANOSLEEP.SYNCS 0x989680 ;  /* 0x009896800000895d */ /* 0x004fea0003900000 */
[----:B------:R-:W2:Y:S02]  /*a3d0*/  @!P0 SYNCS.PHASECHK.TRANS64 P0, [R0+URZ], R5 ;  /* 0x00000005000085a7 */ /* 0x000ea400080010ff */
[----:B--2---:R-:W-:Y:S05]  /*a3e0*/  @!P0 BRA `(.L_x_153) ;  /* 0xfffffffc00f08947 */ /* 0x004fea000383ffff */
[----:B------:R-:W-:Y:S05]  /*a3f0*/  BRA `(.L_x_54) ;  /* 0xffffff9c00187947 */ /* 0x000fea000383ffff */
.L_x_58:
[----:B------:R-:W-:-:S07]  /*a400*/  MOV R0, UR4 ;  /* 0x0000000400007c02 */ /* 0x000fce0008000f00 */
.L_x_154:
[----:B-1----:R1:W3:Y:S02]  /*a410*/  SYNCS.PHASECHK.TRANS64.TRYWAIT P0, [R0+URZ], R2 ;  /* 0x00000002000075a7 */ /* 0x0022e400080011ff */
[----:B---3--:R-:W-:Y:S05]  /*a420*/  @!P0 NANOSLEEP.SYNCS 0x989680 ;  /* 0x009896800000895d */ /* 0x008fea0003900000 */
[----:B------:R-:W3:Y:S02]  /*a430*/  @!P0 SYNCS.PHASECHK.TRANS64 P0, [R0+URZ], R2 ;  /* 0x00000002000085a7 */ /* 0x000ee400080010ff */
[----:B---3--:R-:W-:Y:S05]  /*a440*/  @!P0 BRA `(.L_x_154) ;  /* 0xfffffffc00f08947 */ /* 0x008fea000383ffff */
[----:B------:R-:W-:Y:S05]  /*a450*/  BRA `(.L_x_155) ;  /* 0xffffffa000087947 */ /* 0x000fea000383ffff */
.L_x_59:
[----:B------:R-:W-:-:S07]  /*a460*/  MOV R0, UR4 ;  /* 0x0000000400007c02 */ /* 0x000fce0008000f00 */
.L_x_156:
[----:B-1----:R1:W2:Y:S02]  /*a470*/  SYNCS.PHASECHK.TRANS64.TRYWAIT P0, [R0+URZ], R2 ;  /* 0x00000002000075a7 */ /* 0x0022a400080011ff */
[----:B--2---:R-:W-:Y:S05]  /*a480*/  @!P0 NANOSLEEP.SYNCS 0x989680 ;  /* 0x009896800000895d */ /* 0x004fea0003900000 */
[----:B------:R-:W2:Y:S02]  /*a490*/  @!P0 SYNCS.PHASECHK.TRANS64 P0, [R0+URZ], R2 ;  /* 0x00000002000085a7 */ /* 0x000ea400080010ff */
[----:B--2---:R-:W-:Y:S05]  /*a4a0*/  @!P0 BRA `(.L_x_156) ;  /* 0xfffffffc00f08947 */ /* 0x004fea000383ffff */
[----:B------:R-:W-:Y:S05]  /*a4b0*/  BRA `(.L_x_157) ;  /* 0xffffffa000147947 */ /* 0x000fea000383ffff */
.L_x_64:
[----:B------:R-:W-:Y:S07]  /*a4c0*/  MOV R0, UR20 ;  /* 0x0000001400007c02 */ /* 0x000fee0008000f00 */
.L_x_158:
[----:B-1----:R1:W2:Y:S02]  /*a4d0*/  SYNCS.PHASECHK.TRANS64.TRYWAIT P0, [R0+URZ+0xd0], R3 ;  /* 0x0000d003000075a7 */ /* 0x0022a400080011ff */
[----:B--2---:R-:W-:Y:S05]  /*a4e0*/  @!P0 NANOSLEEP.SYNCS 0x989680 ;  /* 0x009896800000895d */ /* 0x004fea0003900000 */
[----:B------:R-:W2:Y:S02]  /*a4f0*/  @!P0 SYNCS.PHASECHK.TRANS64 P0, [R0+URZ+0xd0], R3 ;  /* 0x0000d003000085a7 */ /* 0x000ea400080010ff */
[----:B--2---:R-:W-:Y:S05]  /*a500*/  @!P0 BRA `(.L_x_158) ;  /* 0xfffffffc00f08947 */ /* 0x004fea000383ffff */
[----:B------:R-:W-:Y:S05]  /*a510*/  BRA `(.L_x_159) ;  /* 0xffffffa400f87947 */ /* 0x000fea000383ffff */
.L_x_67:
[----:B------:R-:W-:Y:S07]  /*a520*/  MOV R3, UR20 ;  /* 0x0000001400037c02 */ /* 0x000fee0008000f00 */
.L_x_160:
[----:B-1----:R1:W2:Y:S02]  /*a530*/  SYNCS.PHASECHK.TRANS64.TRYWAIT P1, [R3+URZ+0xc8], R8 ;  /* 0x0000c808030075a7 */ /* 0x0022a400080211ff */
[----:B--2---:R-:W-:Y:S05]  /*a540*/  @!P1 NANOSLEEP.SYNCS 0x989680 ;  /* 0x009896800000995d */ /* 0x004fea0003900000 */
[----:B------:R-:W2:Y:S02]  /*a550*/  @!P1 SYNCS.PHASECHK.TRANS64 P1, [R3+URZ+0xc8], R8 ;  /* 0x0000c808030095a7 */ /* 0x000ea400080210ff */
[----:B--2---:R-:W-:Y:S05]  /*a560*/  @!P1 BRA `(.L_x_160) ;  /* 0xfffffffc00f09947 */ /* 0x004fea000383ffff */
[----:B------:R-:W-:Y:S05]  /*a570*/  BRA `(.L_x_66) ;  /* 0xffffffac00547947 */ /* 0x000fea000383ffff */
.L_x_70:
[----:B------:R-:W-:Y:S07]  /*a580*/  MOV R0, UR20 ;  /* 0x0000001400007c02 */ /* 0x000fee0008000f00 */
.L_x_161:
[----:B-1----:R1:W2:Y:S02]  /*a590*/  SYNCS.PHASECHK.TRANS64.TRYWAIT P1, [R0+URZ+0xa0], R8 ;  /* 0x0000a008000075a7 */ /* 0x0022a400080211ff */
[----:B--2---:R-:W-:Y:S05]  /*a5a0*/  @!P1 NANOSLEEP.SYNCS 0x989680 ;  /* 0x009896800000995d */ /* 0x004fea0003900000 */
[----:B------:R-:W2:Y:S02]  /*a5b0*/  @!P1 SYNCS.PHASECHK.TRANS64 P1, [R0+URZ+0xa0], R8 ;  /* 0x0000a008000095a7 */ /* 0x000ea400080210ff */
[----:B--2---:R-:W-:Y:S05]  /*a5c0*/  @!P1 BRA `(.L_x_161) ;  /* 0xfffffffc00f09947 */ /* 0x004fea000383ffff */
[----:B------:R-:W-:Y:S05]  /*a5d0*/  BRA `(.L_x_162) ;  /* 0xffffffb000c47947 */ /* 0x000fea000383ffff */
.L_x_71:
[----:B------:R-:W-:Y:S07]  /*a5e0*/  MOV R0, UR20 ;  /* 0x0000001400007c02 */ /* 0x000fee0008000f00 */
.L_x_163:
[----:B-1----:R1:W2:Y:S02]  /*a5f0*/  SYNCS.PHASECHK.TRANS64.TRYWAIT P1, [R0+URZ+0xa8], R8 ;  /* 0x0000a808000075a7 */ /* 0x0022a400080211ff */
[----:B--2---:R-:W-:Y:S05]  /*a600*/  @!P1 NANOSLEEP.SYNCS 0x989680 ;  /* 0x009896800000995d */ /* 0x004fea0003900000 */
[----:B------:R-:W2:Y:S02]  /*a610*/  @!P1 SYNCS.PHASECHK.TRANS64 P1, [R0+URZ+0xa8], R8 ;  /* 0x0000a808000095a7 */ /* 0x000ea400080210ff */
[----:B--2---:R-:W-:Y:S05]  /*a620*/  @!P1 BRA `(.L_x_163) ;  /* 0xfffffffc00f09947 */ /* 0x004fea000383ffff */
[----:B------:R-:W-:Y:S05]  /*a630*/  BRA `(.L_x_164) ;  /* 0xffffffb400047947 */ /* 0x000fea000383ffff */
.L_x_72:
[----:B------:R-:W-:Y:S07]  /*a640*/  MOV R0, UR20 ;  /* 0x0000001400007c02 */ /* 0x000fee0008000f00 */
.L_x_165:
[----:B-1----:R1:W2:Y:S02]  /*a650*/  SYNCS.PHASECHK.TRANS64.TRYWAIT P1, [R0+URZ+0xb0], R8 ;  /* 0x0000b008000075a7 */ /* 0x0022a400080211ff */
[----:B--2---:R-:W-:Y:S05]  /*a660*/  @!P1 NANOSLEEP.SYNCS 0x989680 ;  /* 0x009896800000995d */ /* 0x004fea0003900000 */
[----:B------:R-:W2:Y:S02]  /*a670*/  @!P1 SYNCS.PHASECHK.TRANS64 P1, [R0+URZ+0xb0], R8 ;  /* 0x0000b008000095a7 */ /* 0x000ea400080210ff */
[----:B--2---:R-:W-:Y:S05]  /*a680*/  @!P1 BRA `(.L_x_165) ;  /* 0xfffffffc00f09947 */ /* 0x004fea000383ffff */
[----:B------:R-:W-:Y:S05]  /*a690*/  BRA `(.L_x_166) ;  /* 0xffffffb400447947 */ /* 0x000fea000383ffff */
.L_x_73:
[----:B------:R-:W-:Y:S07]  /*a6a0*/  MOV R0, UR20 ;  /* 0x0000001400007c02 */ /* 0x000fee0008000f00 */
.L_x_167:
[----:B-1----:R1:W2:Y:S02]  /*a6b0*/  SYNCS.PHASECHK.TRANS64.TRYWAIT P0, [R0+URZ+0xb8], R8 ;  /* 0x0000b808000075a7 */ /* 0x0022a400080011ff */
[----:B--2---:R-:W-:Y:S05]  /*a6c0*/  @!P0 NANOSLEEP.SYNCS 0x989680 ;  /* 0x009896800000895d */ /* 0x004fea0003900000 */
[----:B------:R-:W2:Y:S02]  /*a6d0*/  @!P0 SYNCS.PHASECHK.TRANS64 P0, [R0+URZ+0xb8], R8 ;  /* 0x0000b808000085a7 */ /* 0x000ea400080010ff */
[----:B--2---:R-:W-:Y:S05]  /*a6e0*/  @!P0 BRA `(.L_x_167) ;  /* 0xfffffffc00f08947 */ /* 0x004fea000383ffff */
[----:B------:R-:W-:Y:S05]  /*a6f0*/  BRA `(.L_x_168) ;  /* 0xffffffb4008c7947 */ /* 0x000fea000383ffff */
.L_x_75:
[----:B------:R-:W-:-:S07]  /*a700*/  MOV R0, UR20 ;  /* 0x0000001400007c02 */ /* 0x000fce0008000f00 */
.L_x_169:
[----:B-1----:R1:W2:Y:S02]  /*a710*/  SYNCS.PHASECHK.TRANS64.TRYWAIT P0, [R0+URZ+0xa0], R2 ;  /* 0x0000a002000075a7 */ /* 0x0022a400080011ff */
[----:B--2---:R-:W-:Y:S05]  /*a720*/  @!P0 NANOSLEEP.SYNCS 0x989680 ;  /* 0x009896800000895d */ /* 0x004fea0003900000 */
[----:B------:R-:W2:Y:S02]  /*a730*/  @!P0 SYNCS.PHASECHK.TRANS64 P0, [R0+URZ+0xa0], R2 ;  /* 0x0000a002000085a7 */ /* 0x000ea400080010ff */
[----:B--2---:R-:W-:Y:S05]  /*a740*/  @!P0 BRA `(.L_x_169) ;  /* 0xfffffffc00f08947 */ /* 0x004fea000383ffff */
[----:B------:R-:W-:Y:S05]  /*a750*/  BRA `(.L_x_170) ;  /* 0xffffffb400e47947 */ /* 0x000fea000383ffff */
.L_x_76:
[----:B-1----:R-:W-:-:S07]  /*a760*/  MOV R0, UR20 ;  /* 0x0000001400007c02 */ /* 0x002fce0008000f00 */
.L_x_171:
[----:B-1----:R1:W2:Y:S02]  /*a770*/  SYNCS.PHASECHK.TRANS64.TRYWAIT P0, [R0+URZ+0xa8], R2 ;  /* 0x0000a802000075a7 */ /* 0x0022a400080011ff */
[----:B--2---:R-:W-:Y:S05]  /*a780*/  @!P0 NANOSLEEP.SYNCS 0x989680 ;  /* 0x009896800000895d */ /* 0x004fea0003900000 */
[----:B------:R-:W2:Y:S02]  /*a790*/  @!P0 SYNCS.PHASECHK.TRANS64 P0, [R0+URZ+0xa8], R2 ;  /* 0x0000a802000085a7 */ /* 0x000ea400080010ff */
[----:B--2---:R-:W-:Y:S05]  /*a7a0*/  @!P0 BRA `(.L_x_171) ;  /* 0xfffffffc00f08947 */ /* 0x004fea000383ffff */
[----:B------:R-:W-:Y:S05]  /*a7b0*/  BRA `(.L_x_172) ;  /* 0xffffffb400d47947 */ /* 0x000fea000383ffff */
.L_x_77:
[----:B-1----:R-:W-:-:S07]  /*a7c0*/  MOV R0, UR20 ;  /* 0x0000001400007c02 */ /* 0x002fce0008000f00 */
.L_x_173:
[----:B-1----:R1:W2:Y:S02]  /*a7d0*/  SYNCS.PHASECHK.TRANS64.TRYWAIT P0, [R0+URZ+0xb0], R2 ;  /* 0x0000b002000075a7 */ /* 0x0022a400080011ff */
[----:B--2---:R-:W-:Y:S05]  /*a7e0*/  @!P0 NANOSLEEP.SYNCS 0x989680 ;  /* 0x009896800000895d */ /* 0x004fea0003900000 */
[----:B------:R-:W2:Y:S02]  /*a7f0*/  @!P0 SYNCS.PHASECHK.TRANS64 P0, [R0+URZ+0xb0], R2 ;  /* 0x0000b002000085a7 */ /* 0x000ea400080010ff */
[----:B--2---:R-:W-:Y:S05]  /*a800*/  @!P0 BRA `(.L_x_173) ;  /* 0xfffffffc00f08947 */ /* 0x004fea000383ffff */
[----:B------:R-:W-:Y:S05]  /*a810*/  BRA `(.L_x_174) ;  /* 0xffffffb400c47947 */ /* 0x000fea000383ffff */
.L_x_79:
[----:B------:R-:W-:Y:S07]  /*a820*/  MOV R0, UR50 ;  /* 0x0000003200007c02 */ /* 0x000fee0008000f00 */
.L_x_175:
[----:B-1----:R1:W2:Y:S02]  /*a830*/  SYNCS.PHASECHK.TRANS64.TRYWAIT P0, [R0+URZ+0xd0], R2 ;  /* 0x0000d002000075a7 */ /* 0x0022a400080011ff */
[----:B--2---:R-:W-:Y:S05]  /*a840*/  @!P0 NANOSLEEP.SYNCS 0x989680 ;  /* 0x009896800000895d */ /* 0x004fea0003900000 */
[----:B------:R-:W2:Y:S02]  /*a850*/  @!P0 SYNCS.PHASECHK.TRANS64 P0, [R0+URZ+0xd0], R2 ;  /* 0x0000d002000085a7 */ /* 0x000ea400080010ff */
[----:B--2---:R-:W-:Y:S05]  /*a860*/  @!P0 BRA `(.L_x_175) ;  /* 0xfffffffc00f08947 */ /* 0x004fea000383ffff */
[----:B------:R-:W-:Y:S05]  /*a870*/  BRA `(.L_x_176) ;  /* 0xffffffb800947947 */ /* 0x000fea000383ffff */
.L_x_90:
[----:B-1----:R-:W-:Y:S04]  /*a880*/  MOV R2, UR50 ;  /* 0x0000003200027c02 */ /* 0x002fe80008000f00 */
[----:B------:R1:W3:Y:S03]  /*a890*/  SYNCS.PHASECHK.TRANS64.TRYWAIT P1, [R2+URZ+0x80], R3 ;  /* 0x00008003020075a7 */ /* 0x0002e600080211ff */
[----:B---3--:R-:W-:Y:S05]  /*a8a0*/  @!P1 NANOSLEEP.SYNCS 0x989680 ;  /* 0x009896800000995d */ /* 0x008fea0003900000 */
[----:B------:R-:W3:Y:S02]  /*a8b0*/  @!P1 SYNCS.PHASECHK.TRANS64 P1, [R2+URZ+0x80], R3 ;  /* 0x00008003020095a7 */ /* 0x000ee400080210ff */
[----:B---3--:R-:W-:Y:S05]  /*a8c0*/  @!P1 BRA `(.L_x_90) ;  /* 0xfffffffc00ec9947 */ /* 0x008fea000383ffff */
[----:B------:R-:W-:Y:S05]  /*a8d0*/  BRA `(.L_x_89) ;  /* 0xffffffcc008c7947 */ /* 0x000fea000383ffff */
.L_x_92:
[----:B-1----:R1:W4:Y:S02]  /*a8e0*/  SYNCS.PHASECHK.TRANS64.TRYWAIT P0, [R72+URZ+0xe0], R0 ;  /* 0x0000e000480075a7 */ /* 0x00232400080011ff */
[----:B----4-:R-:W-:Y:S05]  /*a8f0*/  @!P0 NANOSLEEP.SYNCS 0x989680 ;  /* 0x009896800000895d */ /* 0x010fea0003900000 */
[----:B------:R-:W4:Y:S02]  /*a900*/  @!P0 SYNCS.PHASECHK.TRANS64 P0, [R72+URZ+0xe0], R0 ;  /* 0x0000e000480085a7 */ /* 0x000f2400080010ff */
[----:B----4-:R-:W-:Y:S05]  /*a910*/  @!P0 BRA `(.L_x_92) ;  /* 0xfffffffc00f08947 */ /* 0x010fea000383ffff */
[----:B------:R-:W-:Y:S05]  /*a920*/  BRA `(.L_x_91) ;  /* 0xffffffcc00b47947 */ /* 0x000fea000383ffff */
.L_x_101:
[----:B-1----:R1:W2:Y:S02]  /*a930*/  SYNCS.PHASECHK.TRANS64.TRYWAIT P0, [R2+URZ+0x80], R0 ;  /* 0x00008000020075a7 */ /* 0x0022a400080011ff */
[----:B--2---:R-:W-:Y:S05]  /*a940*/  @!P0 NANOSLEEP.SYNCS 0x989680 ;  /* 0x009896800000895d */ /* 0x004fea0003900000 */
[----:B------:R-:W2:Y:S02]  /*a950*/  @!P0 SYNCS.PHASECHK.TRANS64 P0, [R2+URZ+0x80], R0 ;  /* 0x00008000020085a7 */ /* 0x000ea400080010ff */
[----:B--2---:R-:W-:Y:S05]  /*a960*/  @!P0 BRA `(.L_x_101) ;  /* 0xfffffffc00f08947 */ /* 0x004fea000383ffff */
[----:B------:R-:W-:Y:S05]  /*a970*/  BRA `(.L_x_100) ;  /* 0xffffffd400d07947 */ /* 0x000fea000383ffff */
.L_x_109:
[----:B-1----:R1:W2:Y:S02]  /*a980*/  SYNCS.PHASECHK.TRANS64.TRYWAIT P0, [R6+URZ+0x80], R5 ;  /* 0x00008005060075a7 */ /* 0x0022a400080011ff */
[----:B--2---:R-:W-:Y:S05]  /*a990*/  @!P0 NANOSLEEP.SYNCS 0x989680 ;  /* 0x009896800000895d */ /* 0x004fea0003900000 */
[----:B------:R-:W2:Y:S02]  /*a9a0*/  @!P0 SYNCS.PHASECHK.TRANS64 P0, [R6+URZ+0x80], R5 ;  /* 0x00008005060085a7 */ /* 0x000ea400080010ff */
[----:B--2---:R-:W-:Y:S05]  /*a9b0*/  @!P0 BRA `(.L_x_109) ;  /* 0xfffffffc00f08947 */ /* 0x004fea000383ffff */
[----:B------:R-:W-:Y:S05]  /*a9c0*/  BRA `(.L_x_108) ;  /* 0xffffffe0000c7947 */ /* 0x000fea000383ffff */
.L_x_117:
[----:B-1----:R1:W2:Y:S02]  /*a9d0*/  SYNCS.PHASECHK.TRANS64.TRYWAIT P0, [R0+URZ+0x80], R5 ;  /* 0x00008005000075a7 */ /* 0x0022a400080011ff */
[----:B--2---:R-:W-:Y:S05]  /*a9e0*/  @!P0 NANOSLEEP.SYNCS 0x989680 ;  /* 0x009896800000895d */ /* 0x004fea0003900000 */
[----:B------:R-:W2:Y:S02]  /*a9f0*/  @!P0 SYNCS.PHASECHK.TRANS64 P0, [R0+URZ+0x80], R5 ;  /* 0x00008005000085a7 */ /* 0x000ea400080010ff */
[----:B--2---:R-:W-:Y:S05]  /*aa00*/  @!P0 BRA `(.L_x_117) ;  /* 0xfffffffc00f08947 */ /* 0x004fea000383ffff */
[----:B------:R-:W-:Y:S05]  /*aa10*/  BRA `(.L_x_116) ;  /* 0xffffffe800447947 */ /* 0x000fea000383ffff */
        .weak           $__internal_0_$__cuda_sm10x_tcgen05_guardrail_trap_col_being_dealloced_not_returned_by_alloc
        .type           $__internal_0_$__cuda_sm10x_tcgen05_guardrail_trap_col_being_dealloced_not_returned_by_alloc,@function
        .size           $__internal_0_$__cuda_sm10x_tcgen05_guardrail_trap_col_being_dealloced_not_returned_by_alloc,($__internal_1_$__cuda_sm10x_tcgen05_guardrail_trap_phase_invalid_during_alloc - $__internal_0_$__cuda_sm10x_tcgen05_guardrail_trap_col_being_dealloced_not_returned_by_alloc)
$__internal_0_$__cuda_sm10x_tcgen05_guardrail_trap_col_being_dealloced_not_returned_by_alloc:
[----:B------:R-:W-:Y:S05]  /*aa20*/  BPT.TRAP 0x1 ;  /* 0x000000040000795c */ /* 0x000fea0000300000 */
[----:B------:R-:W-:-:S04]  /*aa30*/  MOV R3, 0x0 ;  /* 0x0000000000037802 */ /* 0x000fc80000000f00 */
[----:B------:R-:W-:Y:S05]  /*aa40*/  RET.REL.NODEC R2 `(_ZN7cutlass13device_kernelINS_4conv6kernel13ConvUniversalINS1_16ConvProblemShapeILNS1_8OperatorE2ELi3EEENS1_10collective14CollectiveConvINS1_47MainloopSm100TmaUmmaWarpSpecializedImplicitGemmILS5_2ELi8ELi3ELi1ELi2EN4cute5tupleIJNSA_1CILi1EEESD_SD_EEEEENSB_IJNSC_ILi128EEENSB_IJNSC_ILi64EEEEEENSB_IJNSC_ILi32EEEEEEEEENS_10tfloat32_tESM_NSA_8TiledMMAINSA_8MMA_AtomIJNSA_17SM100_MMA_TF32_SSISM_SM_fLi128ELi64ELNSA_4UMMA5MajorE1ELSR_1ELNSQ_7ScaleInE0ELSS_0EEEEEENSA_6LayoutISE_NSB_IJNSC_ILi0EEESW_SW_EEEEENSB_IJNSA_10UnderscoreESZ_SZ_EEEEENS7_6detail27Sm100ImplicitGemmTileTraitsINSA_13SM90_TMA_LOADENSA_14ComposedLayoutINSA_7SwizzleILi2ELi5ELi2EEENSA_18smem_ptr_flag_bitsILi32EEENSV_INSB_IJSJ_NSC_ILi4EEEEEENSB_IJSD_SJ_EEEEEEEvEENS13_INSA_20SM90_TMA_LOAD_IM2COLES1E_vEEEENS_8epilogue10collective18CollectiveEpilogueINS1J_23Sm100TmaWarpSpecializedILi4ELi2ELi16ELb1ELb0EEEJSL_NSB_IJNSV_ISG_SD_EENSV_INSC_ILi16EEESD_EEEEESM_NSB_IJlNSB_IJSD_lllEEESW_EEESM_S1T_NS1J_6fusion15FusionCallbacksIS1N_NS1U_17LinearCombinationISM_fSM_fLNS_15FloatRoundStyleE2EEESL_S1R_JEEENSA_5SM1004TMEM4LOAD26SM100_TMEM_LOAD_32dp32b16xES14_NS15_INS16_ILi2ELi4ELi3EEES19_NSV_INSB_IJNSC_ILi8EEES1P_EEENSB_IJS1P_SD_EEEEEEENSA_39AutoVectorizingCopyWithAssumedAlignmentILi128EEENSA_14SM90_TMA_STOREES29_S2B_S2B_EEEvvEEEEvNT_6ParamsE) ;  /* 0xffffff54026c7950 */ /* 0x000fea0003c3ffff */
        .weak           $__internal_1_$__cuda_sm10x_tcgen05_guardrail_trap_phase_invalid_during_alloc
        .type           $__internal_1_$__cuda_sm10x_tcgen05_guardrail_trap_phase_invalid_during_alloc,@function
        .size           $__internal_1_$__cuda_sm10x_tcgen05_guardrail_trap_phase_invalid_during_alloc,($__internal_2_$__cuda_sm10x_tcgen05_guardrail_trap_unallocated_columns_being_dealloced - $__internal_1_$__cuda_sm10x_tcgen05_guardrail_trap_phase_invalid_during_alloc)
$__internal_1_$__cuda_sm10x_tcgen05_guardrail_trap_phase_invalid_during_alloc:
[----:B------:R-:W-:Y:S05]  /*aa50*/  BPT.TRAP 0x1 ;  /* 0x000000040000795c */ /* 0x000fea0000300000 */
[----:B------:R-:W-:-:S04]  /*aa60*/  HFMA2 R3, -RZ, RZ, 0, 0 ;  /* 0x00000000ff037431 */ /* 0x000fc800000001ff */
[----:B------:R-:W-:Y:S05]  /*aa70*/  RET.REL.NODEC R2 `(_ZN7cutlass13device_kernelINS_4conv6kernel13ConvUniversalINS1_16ConvProblemShapeILNS1_8OperatorE2ELi3EEENS1_10collective14CollectiveConvINS1_47MainloopSm100TmaUmmaWarpSpecializedImplicitGemmILS5_2ELi8ELi3ELi1ELi2EN4cute5tupleIJNSA_1CILi1EEESD_SD_EEEEENSB_IJNSC_ILi128EEENSB_IJNSC_ILi64EEEEEENSB_IJNSC_ILi32EEEEEEEEENS_10tfloat32_tESM_NSA_8TiledMMAINSA_8MMA_AtomIJNSA_17SM100_MMA_TF32_SSISM_SM_fLi128ELi64ELNSA_4UMMA5MajorE1ELSR_1ELNSQ_7ScaleInE0ELSS_0EEEEEENSA_6LayoutISE_NSB_IJNSC_ILi0EEESW_SW_EEEEENSB_IJNSA_10UnderscoreESZ_SZ_EEEEENS7_6detail27Sm100ImplicitGemmTileTraitsINSA_13SM90_TMA_LOADENSA_14ComposedLayoutINSA_7SwizzleILi2ELi5ELi2EEENSA_18smem_ptr_flag_bitsILi32EEENSV_INSB_IJSJ_NSC_ILi4EEEEEENSB_IJSD_SJ_EEEEEEEvEENS13_INSA_20SM90_TMA_LOAD_IM2COLES1E_vEEEENS_8epilogue10collective18CollectiveEpilogueINS1J_23Sm100TmaWarpSpecializedILi4ELi2ELi16ELb1ELb0EEEJSL_NSB_IJNSV_ISG_SD_EENSV_INSC_ILi16EEESD_EEEEESM_NSB_IJlNSB_IJSD_lllEEESW_EEESM_S1T_NS1J_6fusion15FusionCallbacksIS1N_NS1U_17LinearCombinationISM_fSM_fLNS_15FloatRoundStyleE2EEESL_S1R_JEEENSA_5SM1004TMEM4LOAD26SM100_TMEM_LOAD_32dp32b16xES14_NS15_INS16_ILi2ELi4ELi3EEES19_NSV_INSB_IJNSC_ILi8EEES1P_EEENSB_IJS1P_SD_EEEEEEENSA_39AutoVectorizingCopyWithAssumedAlignmentILi128EEENSA_14SM90_TMA_STOREES29_S2B_S2B_EEEvvEEEEvNT_6ParamsE) ;  /* 0xffffff5402607950 */ /* 0x000fea0003c3ffff */
        .weak           $__internal_2_$__cuda_sm10x_tcgen05_guardrail_trap_unallocated_columns_being_dealloced
        .type           $__internal_2_$__cuda_sm10x_tcgen05_guardrail_trap_unallocated_columns_being_dealloced,@function
        .size           $__internal_2_$__cuda_sm10x_tcgen05_guardrail_trap_unallocated_columns_being_dealloced,(.L_x_178 - $__internal_2_$__cuda_sm10x_tcgen05_guardrail_trap_unallocated_columns_being_dealloced)
$__internal_2_$__cuda_sm10x_tcgen05_guardrail_trap_unallocated_columns_being_dealloced:
[----:B------:R-:W-:Y:S05]  /*aa80*/  BPT.TRAP 0x1 ;  /* 0x000000040000795c */ /* 0x000fea0000300000 */
[----:B------:R-:W-:-:S04]  /*aa90*/  MOV R3, 0x0 ;  /* 0x0000000000037802 */ /* 0x000fc80000000f00 */
[----:B------:R-:W-:Y:S05]  /*aaa0*/  RET.REL.NODEC R2 `(_ZN7cutlass13device_kernelINS_4conv6kernel13ConvUniversalINS1_16ConvProblemShapeILNS1_8OperatorE2ELi3EEENS1_10collective14CollectiveConvINS1_47MainloopSm100TmaUmmaWarpSpecializedImplicitGemmILS5_2ELi8ELi3ELi1ELi2EN4cute5tupleIJNSA_1CILi1EEESD_SD_EEEEENSB_IJNSC_ILi128EEENSB_IJNSC_ILi64EEEEEENSB_IJNSC_ILi32EEEEEEEEENS_10tfloat32_tESM_NSA_8TiledMMAINSA_8MMA_AtomIJNSA_17SM100_MMA_TF32_SSISM_SM_fLi128ELi64ELNSA_4UMMA5MajorE1ELSR_1ELNSQ_7ScaleInE0ELSS_0EEEEEENSA_6LayoutISE_NSB_IJNSC_ILi0EEESW_SW_EEEEENSB_IJNSA_10UnderscoreESZ_SZ_EEEEENS7_6detail27Sm100ImplicitGemmTileTraitsINSA_13SM90_TMA_LOADENSA_14ComposedLayoutINSA_7SwizzleILi2ELi5ELi2EEENSA_18smem_ptr_flag_bitsILi32EEENSV_INSB_IJSJ_NSC_ILi4EEEEEENSB_IJSD_SJ_EEEEEEEvEENS13_INSA_20SM90_TMA_LOAD_IM2COLES1E_vEEEENS_8epilogue10collective18CollectiveEpilogueINS1J_23Sm100TmaWarpSpecializedILi4ELi2ELi16ELb1ELb0EEEJSL_NSB_IJNSV_ISG_SD_EENSV_INSC_ILi16EEESD_EEEEESM_NSB_IJlNSB_IJSD_lllEEESW_EEESM_S1T_NS1J_6fusion15FusionCallbacksIS1N_NS1U_17LinearCombinationISM_fSM_fLNS_15FloatRoundStyleE2EEESL_S1R_JEEENSA_5SM1004TMEM4LOAD26SM100_TMEM_LOAD_32dp32b16xES14_NS15_INS16_ILi2ELi4ELi3EEES19_NSV_INSB_IJNSC_ILi8EEES1P_EEENSB_IJS1P_SD_EEEEEEENSA_39AutoVectorizingCopyWithAssumedAlignmentILi128EEENSA_14SM90_TMA_STOREES29_S2B_S2B_EEEvvEEEEvNT_6ParamsE) ;  /* 0xffffff5402547950 */ /* 0x000fea0003c3ffff */
.L_x_177:
[----:B------:R-:W-:-:S00]  /*aab0*/  BRA `(.L_x_177) ;  /* 0xfffffffc00fc7947 */ /* 0x000fc0000383ffff */
[----:B------:R-:W-:-:S00]  /*aac0*/  NOP ;  /* 0x0000000000007918 */ /* 0x000fc00000000000 */
        /* <DEDUP_REMOVED lines=11> */
.L_x_178:


//--------------------- .nv.global.init           --------------------------
	.section	.nv.global.init,"aw",@progbits
.nv.global.init:
	.type		$str$29,@object
	.size		$str$29,($str$30 - $str$29)
$str$29:
        /*0000*/ 	.byte	0x28, 0x61, 0x64, 0x64, 0x72, 0x65, 0x73, 0x73, 0x20, 0x26, 0x20, 0x6d, 0x61, 0x73, 0x6b, 0x29
        /*0010*/ 	.byte	0x20, 0x3d, 0x3d, 0x20, 0x30, 0x00
	.type		$str$30,@object
	.size		$str$30,($str$28 - $str$30)
$str$30:
        /*0016*/ 	.byte	0x2f, 0x74, 0x6d, 0x70, 0x2f, 0x63, 0x75, 0x74, 0x6c, 0x61, 0x73, 0x73, 0x5f, 0x73, 0x77, 0x65
        /*0026*/ 	.byte	0x65, 0x70, 0x5f, 0x73, 0x72, 0x63, 0x2f, 0x69, 0x6e, 0x63, 0x6c, 0x75, 0x64, 0x65, 0x2f, 0x63
        /*0036*/ 	.byte	0x75, 0x74, 0x65, 0x2f, 0x70, 0x6f, 0x69, 0x6e, 0x74, 0x65, 0x72, 0x5f, 0x66, 0x6c, 0x61, 0x67
        /*0046*/ 	.byte	0x67, 0x65, 0x64, 0x2e, 0x68, 0x70, 0x70, 0x00
	.type		$str$28,@object
	.size		$str$28,($str$27 - $str$28)
$str$28:
        /*004e*/ 	.byte	0x2f, 0x74, 0x6d, 0x70, 0x2f, 0x63, 0x75, 0x74, 0x6c, 0x61, 0x73, 0x73, 0x5f, 0x73, 0x77, 0x65
        /*005e*/ 	.byte	0x65, 0x70, 0x5f, 0x73, 0x72, 0x63, 0x2f, 0x69, 0x6e, 0x63, 0x6c, 0x75, 0x64, 0x65, 0x2f, 0x63
        /*006e*/ 	.byte	0x75, 0x74, 0x65, 0x2f, 0x61, 0x74, 0x6f, 0x6d, 0x2f, 0x63, 0x6f, 0x70, 0x79, 0x5f, 0x74, 0x72
        /*007e*/ 	.byte	0x61, 0x69, 0x74, 0x73, 0x5f, 0x73, 0x6d, 0x31, 0x30, 0x30, 0x2e, 0x68, 0x70, 0x70, 0x00
	.type		$str$27,@object
	.size		$str$27,(__unnamed_1 - $str$27)
$str$27:
        /*008d*/ 	.byte	0x28, 0x28, 0x75, 0x69, 0x6e, 0x74, 0x33, 0x32, 0x5f, 0x74, 0x28, 0x74, 0x68, 0x72, 0x65, 0x61
        /*009d*/ 	.byte	0x64, 0x49, 0x64, 0x78, 0x2e, 0x78, 0x29, 0x20, 0x2f, 0x20, 0x33, 0x32, 0x29, 0x20, 0x25, 0x20
        /*00ad*/ 	.byte	0x34, 0x29, 0x20, 0x3d, 0x3d, 0x20, 0x28, 0x28, 0x28, 0x74, 0x6d, 0x65, 0x6d, 0x5f, 0x61, 0x64
        /*00bd*/ 	.byte	0x64, 0x72, 0x20, 0x3e, 0x3e, 0x20, 0x31, 0x36, 0x29, 0x20, 0x2f, 0x20, 0x33, 0x32, 0x29, 0x20
        /*00cd*/ 	.byte	0x25, 0x20, 0x34, 0x29, 0x00
	.type		__unnamed_1,@object
	.size		__unnamed_1,(__unnamed_2 - __unnamed_1)
__unnamed_1:
        /*00d2*/ 	.byte	0x61, 0x75, 0x74, 0x6f, 0x20, 0x63, 0x75, 0x74, 0x65, 0x3a, 0x3a, 0x61, 0x73, 0x5f, 0x70, 0x6f
        /* <DEDUP_REMOVED lines=24> */
        /*0262*/ 	.byte	0x32, 0x30, 0x34, 0x38, 0x3e, 0x3e, 0x3e, 0x3e, 0x5d, 0x00
	.type		__unnamed_2,@object
	.size		__unnamed_2,(.L_2 - __unnamed_2)
__unnamed_2:
        /* <DEDUP_REMOVED lines=42> */
        /*050c*/ 	.byte	0x3e, 0x5d, 0x00
.L_2:


//--------------------- .nv.shared._ZN7cutlass13device_kernelINS_4conv6kernel13ConvUniversalINS1_16ConvProblemShapeILNS1_8OperatorE2ELi3EEENS1_10collective14CollectiveConvINS1_47MainloopSm100TmaUmmaWarpSpecializedImplicitGemmILS5_2ELi8ELi3ELi1ELi2EN4cute5tupleIJNSA_1CILi1EEESD_SD_EEEEENSB_IJNSC_ILi128EEENSB_IJNSC_ILi64EEEEEENSB_IJNSC_ILi32EEEEEEEEENS_10tfloat32_tESM_NSA_8TiledMMAINSA_8MMA_AtomIJNSA_17SM100_MMA_TF32_SSISM_SM_fLi128ELi64ELNSA_4UMMA5MajorE1ELSR_1ELNSQ_7ScaleInE0ELSS_0EEEEEENSA_6LayoutISE_NSB_IJNSC_ILi0EEESW_SW_EEEEENSB_IJNSA_10UnderscoreESZ_SZ_EEEEENS7_6detail27Sm100ImplicitGemmTileTraitsINSA_13SM90_TMA_LOADENSA_14ComposedLayoutINSA_7SwizzleILi2ELi5ELi2EEENSA_18smem_ptr_flag_bitsILi32EEENSV_INSB_IJSJ_NSC_ILi4EEEEEENSB_IJSD_SJ_EEEEEEEvEENS13_INSA_20SM90_TMA_LOAD_IM2COLES1E_vEEEENS_8epilogue10collective18CollectiveEpilogueINS1J_23Sm100TmaWarpSpecializedILi4ELi2ELi16ELb1ELb0EEEJSL_NSB_IJNSV_ISG_SD_EENSV_INSC_ILi16EEESD_EEEEESM_NSB_IJlNSB_IJSD_lllEEESW_EEESM_S1T_NS1J_6fusion15FusionCallbacksIS1N_NS1U_17LinearCombinationISM_fSM_fLNS_15FloatRoundStyleE2EEESL_S1R_JEEENSA_5SM1004TMEM4LOAD26SM100_TMEM_LOAD_32dp32b16xES14_NS15_INS16_ILi2ELi4ELi3EEES19_NSV_INSB_IJNSC_ILi8EEES1P_EEENSB_IJS1P_SD_EEEEEEENSA_39AutoVectorizingCopyWithAssumedAlignmentILi128EEENSA_14SM90_TMA_STOREES29_S2B_S2B_EEEvvEEEEvNT_6ParamsE --------------------------
	.section	.nv.shared._ZN7cutlass13device_kernelINS_4conv6kernel13ConvUniversalINS1_16ConvProblemShapeILNS1_8OperatorE2ELi3EEENS1_10collective14CollectiveConvINS1_47MainloopSm100TmaUmmaWarpSpecializedImplicitGemmILS5_2ELi8ELi3ELi1ELi2EN4cute5tupleIJNSA_1CILi1EEESD_SD_EEEEENSB_IJNSC_ILi128EEENSB_IJNSC_ILi64EEEEEENSB_IJNSC_ILi32EEEEEEEEENS_10tfloat32_tESM_NSA_8TiledMMAINSA_8MMA_AtomIJNSA_17SM100_MMA_TF32_SSISM_SM_fLi128ELi64ELNSA_4UMMA5MajorE1ELSR_1ELNSQ_7ScaleInE0ELSS_0EEEEEENSA_6LayoutISE_NSB_IJNSC_ILi0EEESW_SW_EEEEENSB_IJNSA_10UnderscoreESZ_SZ_EEEEENS7_6detail27Sm100ImplicitGemmTileTraitsINSA_13SM90_TMA_LOADENSA_14ComposedLayoutINSA_7SwizzleILi2ELi5ELi2EEENSA_18smem_ptr_flag_bitsILi32EEENSV_INSB_IJSJ_NSC_ILi4EEEEEENSB_IJSD_SJ_EEEEEEEvEENS13_INSA_20SM90_TMA_LOAD_IM2COLES1E_vEEEENS_8epilogue10collective18CollectiveEpilogueINS1J_23Sm100TmaWarpSpecializedILi4ELi2ELi16ELb1ELb0EEEJSL_NSB_IJNSV_ISG_SD_EENSV_INSC_ILi16EEESD_EEEEESM_NSB_IJlNSB_IJSD_lllEEESW_EEESM_S1T_NS1J_6fusion15FusionCallbacksIS1N_NS1U_17LinearCombinationISM_fSM_fLNS_15FloatRoundStyleE2EEESL_S1R_JEEENSA_5SM1004TMEM4LOAD26SM100_TMEM_LOAD_32dp32b16xES14_NS15_INS16_ILi2ELi4ELi3EEES19_NSV_INSB_IJNSC_ILi8EEES1P_EEENSB_IJS1P_SD_EEEEEEENSA_39AutoVectorizingCopyWithAssumedAlignmentILi128EEENSA_14SM90_TMA_STOREES29_S2B_S2B_EEEvvEEEEvNT_6ParamsE,"aw",@nobits
	.sectionflags	@""
	.align	16
	.zero		1024


//--------------------- .nv.shared.reserved.0     --------------------------
	.section	.nv.shared.reserved.0,"aw",@nobits
	.weak		__nv_reservedSMEM_offset_0_alias
	.size		__nv_reservedSMEM_offset_0_alias, 0, 64
	.other		__nv_reservedSMEM_offset_0_alias,@"STO_CUDA_RESERVED_SHARED STV_DEFAULT"
__nv_reservedSMEM_offset_0_alias:
	.zero		0
.nv.shared.reserved.0:
	.zero		64
	.weak		__nv_reservedSMEM_tcgen05_partition
	.type		__nv_reservedSMEM_tcgen05_partition,@object
	.size		__nv_reservedSMEM_tcgen05_partition,(.L_0 - __nv_reservedSMEM_tcgen05_partition)
__nv_reservedSMEM_tcgen05_partition:
	.zero		32
.L_0:


//--------------------- .nv.global                --------------------------
	.section	.nv.global,"aw",@nobits
.nv.global:
	.type		_ZN39_INTERNAL_ebdf174b_4_k_cu_062b5ef7_32914cute1_E,@object
	.size		_ZN39_INTERNAL_ebdf174b_4_k_cu_062b5ef7_32914cute1_E,(_ZN39_INTERNAL_ebdf174b_4_k_cu_062b5ef7_32914cuda3std3__45__cpo6cbeginE - _ZN39_INTERNAL_ebdf174b_4_k_cu_062b5ef7_32914cute1_E)
_ZN39_INTERNAL_ebdf174b_4_k_cu_062b5ef7_32914cute1_E:
	.zero		1
	.type		_ZN39_INTERNAL_ebdf174b_4_k_cu_062b5ef7_32914cuda3std3__45__cpo6cbeginE,@object
	.size		_ZN39_INTERNAL_ebdf174b_4_k_cu_062b5ef7_32914cuda3std3__45__cpo6cbeginE,(_ZN39_INTERNAL_ebdf174b_4_k_cu_062b5ef7_32914cuda3std3__48in_placeE - _ZN39_INTERNAL_ebdf174b_4_k_cu_062b5ef7_32914cuda3std3__45__cpo6cbeginE)
_ZN39_INTERNAL_ebdf174b_4_k_cu_062b5ef7_32914cuda3std3__45__cpo6cbeginE:
	.zero		1
	.type		_ZN39_INTERNAL_ebdf174b_4_k_cu_062b5ef7_32914cuda3std3__48in_placeE,@object
	.size		_ZN39_INTERNAL_ebdf174b_4_k_cu_062b5ef7_32914cuda3std3__48in_placeE,(_ZN39_INTERNAL_ebdf174b_4_k_cu_062b5ef7_32914cuda3std6ranges3__45__cpo9iter_moveE - _ZN39_INTERNAL_ebdf174b_4_k_cu_062b5ef7_32914cuda3std3__48in_placeE)
_ZN39_INTERNAL_ebdf174b_4_k_cu_062b5ef7_32914cuda3std3__48in_placeE:
	.zero		1
	.type		_ZN39_INTERNAL_ebdf174b_4_k_cu_062b5ef7_32914cuda3std6ranges3__45__cpo9iter_moveE,@object
	.size		_ZN39_INTERNAL_ebdf174b_4_k_cu_062b5ef7_32914cuda3std6ranges3__45__cpo9iter_moveE,(_ZN39_INTERNAL_ebdf174b_4_k_cu_062b5ef7_32914cuda3std3__45__cpo5beginE - _ZN39_INTERNAL_ebdf174b_4_k_cu_062b5ef7_32914cuda3std6ranges3__45__cpo9iter_moveE)
_ZN39_INTERNAL_ebdf174b_4_k_cu_062b5ef7_32914cuda3std6ranges3__45__cpo9iter_moveE:
	.zero		1
	.type		_ZN39_INTERNAL_ebdf174b_4_k_cu_062b5ef7_32914cuda3std3__45__cpo5beginE,@object
	.size		_ZN39_INTERNAL_ebdf174b_4_k_cu_062b5ef7_32914cuda3std3__45__cpo5beginE,(_ZN39_INTERNAL_ebdf174b_4_k_cu_062b5ef7_32914cuda3std3__441_GLOBAL__N__ebdf174b_4_k_cu_062b5ef7_32916ignoreE - _ZN39_INTERNAL_ebdf174b_4_k_cu_062b5ef7_32914cuda3std3__45__cpo5beginE)
_ZN39_INTERNAL_ebdf174b_4_k_cu_062b5ef7_32914cuda3std3__45__cpo5beginE:
	.zero		1
	.type		_ZN39_INTERNAL_ebdf174b_4_k_cu_062b5ef7_32914cuda3std3__441_GLOBAL__N__ebdf174b_4_k_cu_062b5ef7_32916ignoreE,@object
	.size		_ZN39_INTERNAL_ebdf174b_4_k_cu_062b5ef7_32914cuda3std3__441_GLOBAL__N__ebdf174b_4_k_cu_062b5ef7_32916ignoreE,(_ZN39_INTERNAL_ebdf174b_4_k_cu_062b5ef7_32914cute7productE - _ZN39_INTERNAL_ebdf174b_4_k_cu_062b5ef7_32914cuda3std3__441_GLOBAL__N__ebdf174b_4_k_cu_062b5ef7_32916ignoreE)
_ZN39_INTERNAL_ebdf174b_4_k_cu_062b5ef7_32914cuda3std3__441_GLOBAL__N__ebdf174b_4_k_cu_062b5ef7_32916ignoreE:
	.zero		1
	.type		_ZN39_INTERNAL_ebdf174b_4_k_cu_062b5ef7_32914cute7productE,@object
	.size		_ZN39_INTERNAL_ebdf174b_4_k_cu_062b5ef7_32914cute7productE,(_ZN39_INTERNAL_ebdf174b_4_k_cu_062b5ef7_32914cuda3std3__45__cpo3endE - _ZN39_INTERNAL_ebdf174b_4_k_cu_062b5ef7_32914cute7productE)
_ZN39_INTERNAL_ebdf174b_4_k_cu_062b5ef7_32914cute7productE:
	.zero		1
	.type		_ZN39_INTERNAL_ebdf174b_4_k_cu_062b5ef7_32914cuda3std3__45__cpo3endE,@object
	.size		_ZN39_INTERNAL_ebdf174b_4_k_cu_062b5ef7_32914cuda3std3__45__cpo3endE,(_ZN39_INTERNAL_ebdf174b_4_k_cu_062b5ef7_32914cuda3std3__419piecewise_constructE - _ZN39_INTERNAL_ebdf174b_4_k_cu_062b5ef7_32914cuda3std3__45__cpo3endE)
_ZN39_INTERNAL_ebdf174b_4_k_cu_062b5ef7_32914cuda3std3__45__cpo3endE:
	.zero		1
	.type		_ZN39_INTERNAL_ebdf174b_4_k_cu_062b5ef7_32914cuda3std3__419piecewise_constructE,@object
	.size		_ZN39_INTERNAL_ebdf174b_4_k_cu_062b5ef7_32914cuda3std3__419piecewise_constructE,(_ZN39_INTERNAL_ebdf174b_4_k_cu_062b5ef7_32914cuda3std3__45__cpo4cendE - _ZN39_INTERNAL_ebdf174b_4_k_cu_062b5ef7_32914cuda3std3__419piecewise_constructE)
_ZN39_INTERNAL_ebdf174b_4_k_cu_062b5ef7_32914cuda3std3__419piecewise_constructE:
	.zero		1
	.type		_ZN39_INTERNAL_ebdf174b_4_k_cu_062b5ef7_32914cuda3std3__45__cpo4cendE,@object
	.size		_ZN39_INTERNAL_ebdf174b_4_k_cu_062b5ef7_32914cuda3std3__45__cpo4cendE,(_ZN39_INTERNAL_ebdf174b_4_k_cu_062b5ef7_32914cuda3std6ranges3__45__cpo4swapE - _ZN39_INTERNAL_ebdf174b_4_k_cu_062b5ef7_32914cuda3std3__45__cpo4cendE)
_ZN39_INTERNAL_ebdf174b_4_k_cu_062b5ef7_32914cuda3std3__45__cpo4cendE:
	.zero		1
	.type		_ZN39_INTERNAL_ebdf174b_4_k_cu_062b5ef7_32914cuda3std6ranges3__45__cpo4swapE,@object
	.size		_ZN39_INTERNAL_ebdf174b_4_k_cu_062b5ef7_32914cuda3std6ranges3__45__cpo4swapE,(.L_10 - _ZN39_INTERNAL_ebdf174b_4_k_cu_062b5ef7_32914cuda3std6ranges3__45__cpo4swapE)
_ZN39_INTERNAL_ebdf174b_4_k_cu_062b5ef7_32914cuda3std6ranges3__45__cpo4swapE:
	.zero		1
.L_10:


//--------------------- .nv.constant0._ZN7cutlass13device_kernelINS_4conv6kernel13ConvUniversalINS1_16ConvProblemShapeILNS1_8OperatorE2ELi3EEENS1_10collective14CollectiveConvINS1_47MainloopSm100TmaUmmaWarpSpecializedImplicitGemmILS5_2ELi8ELi3ELi1ELi2EN4cute5tupleIJNSA_1CILi1EEESD_SD_EEEEENSB_IJNSC_ILi128EEENSB_IJNSC_ILi64EEEEEENSB_IJNSC_ILi32EEEEEEEEENS_10tfloat32_tESM_NSA_8TiledMMAINSA_8MMA_AtomIJNSA_17SM100_MMA_TF32_SSISM_SM_fLi128ELi64ELNSA_4UMMA5MajorE1ELSR_1ELNSQ_7ScaleInE0ELSS_0EEEEEENSA_6LayoutISE_NSB_IJNSC_ILi0EEESW_SW_EEEEENSB_IJNSA_10UnderscoreESZ_SZ_EEEEENS7_6detail27Sm100ImplicitGemmTileTraitsINSA_13SM90_TMA_LOADENSA_14ComposedLayoutINSA_7SwizzleILi2ELi5ELi2EEENSA_18smem_ptr_flag_bitsILi32EEENSV_INSB_IJSJ_NSC_ILi4EEEEEENSB_IJSD_SJ_EEEEEEEvEENS13_INSA_20SM90_TMA_LOAD_IM2COLES1E_vEEEENS_8epilogue10collective18CollectiveEpilogueINS1J_23Sm100TmaWarpSpecializedILi4ELi2ELi16ELb1ELb0EEEJSL_NSB_IJNSV_ISG_SD_EENSV_INSC_ILi16EEESD_EEEEESM_NSB_IJlNSB_IJSD_lllEEESW_EEESM_S1T_NS1J_6fusion15FusionCallbacksIS1N_NS1U_17LinearCombinationISM_fSM_fLNS_15FloatRoundStyleE2EEESL_S1R_JEEENSA_5SM1004TMEM4LOAD26SM100_TMEM_LOAD_32dp32b16xES14_NS15_INS16_ILi2ELi4ELi3EEES19_NSV_INSB_IJNSC_ILi8EEES1P_EEENSB_IJS1P_SD_EEEEEEENSA_39AutoVectorizingCopyWithAssumedAlignmentILi128EEENSA_14SM90_TMA_STOREES29_S2B_S2B_EEEvvEEEEvNT_6ParamsE --------------------------
	.section	.nv.constant0._ZN7cutlass13device_kernelINS_4conv6kernel13ConvUniversalINS1_16ConvProblemShapeILNS1_8OperatorE2ELi3EEENS1_10collective14CollectiveConvINS1_47MainloopSm100TmaUmmaWarpSpecializedImplicitGemmILS5_2ELi8ELi3ELi1ELi2EN4cute5tupleIJNSA_1CILi1EEESD_SD_EEEEENSB_IJNSC_ILi128EEENSB_IJNSC_ILi64EEEEEENSB_IJNSC_ILi32EEEEEEEEENS_10tfloat32_tESM_NSA_8TiledMMAINSA_8MMA_AtomIJNSA_17SM100_MMA_TF32_SSISM_SM_fLi128ELi64ELNSA_4UMMA5MajorE1ELSR_1ELNSQ_7ScaleInE0ELSS_0EEEEEENSA_6LayoutISE_NSB_IJNSC_ILi0EEESW_SW_EEEEENSB_IJNSA_10UnderscoreESZ_SZ_EEEEENS7_6detail27Sm100ImplicitGemmTileTraitsINSA_13SM90_TMA_LOADENSA_14ComposedLayoutINSA_7SwizzleILi2ELi5ELi2EEENSA_18smem_ptr_flag_bitsILi32EEENSV_INSB_IJSJ_NSC_ILi4EEEEEENSB_IJSD_SJ_EEEEEEEvEENS13_INSA_20SM90_TMA_LOAD_IM2COLES1E_vEEEENS_8epilogue10collective18CollectiveEpilogueINS1J_23Sm100TmaWarpSpecializedILi4ELi2ELi16ELb1ELb0EEEJSL_NSB_IJNSV_ISG_SD_EENSV_INSC_ILi16EEESD_EEEEESM_NSB_IJlNSB_IJSD_lllEEESW_EEESM_S1T_NS1J_6fusion15FusionCallbacksIS1N_NS1U_17LinearCombinationISM_fSM_fLNS_15FloatRoundStyleE2EEESL_S1R_JEEENSA_5SM1004TMEM4LOAD26SM100_TMEM_LOAD_32dp32b16xES14_NS15_INS16_ILi2ELi4ELi3EEES19_NSV_INSB_IJNSC_ILi8EEES1P_EEENSB_IJS1P_SD_EEEEEEENSA_39AutoVectorizingCopyWithAssumedAlignmentILi128EEENSA_14SM90_TMA_STOREES29_S2B_S2B_EEEvvEEEEvNT_6ParamsE,"a",@progbits
	.sectionflags	@""
	.align	4
.nv.constant0._ZN7cutlass13device_kernelINS_4conv6kernel13ConvUniversalINS1_16ConvProblemShapeILNS1_8OperatorE2ELi3EEENS1_10collective14CollectiveConvINS1_47MainloopSm100TmaUmmaWarpSpecializedImplicitGemmILS5_2ELi8ELi3ELi1ELi2EN4cute5tupleIJNSA_1CILi1EEESD_SD_EEEEENSB_IJNSC_ILi128EEENSB_IJNSC_ILi64EEEEEENSB_IJNSC_ILi32EEEEEEEEENS_10tfloat32_tESM_NSA_8TiledMMAINSA_8MMA_AtomIJNSA_17SM100_MMA_TF32_SSISM_SM_fLi128ELi64ELNSA_4UMMA5MajorE1ELSR_1ELNSQ_7ScaleInE0ELSS_0EEEEEENSA_6LayoutISE_NSB_IJNSC_ILi0EEESW_SW_EEEEENSB_IJNSA_10UnderscoreESZ_SZ_EEEEENS7_6detail27Sm100ImplicitGemmTileTraitsINSA_13SM90_TMA_LOADENSA_14ComposedLayoutINSA_7SwizzleILi2ELi5ELi2EEENSA_18smem_ptr_flag_bitsILi32EEENSV_INSB_IJSJ_NSC_ILi4EEEEEENSB_IJSD_SJ_EEEEEEEvEENS13_INSA_20SM90_TMA_LOAD_IM2COLES1E_vEEEENS_8epilogue10collective18CollectiveEpilogueINS1J_23Sm100TmaWarpSpecializedILi4ELi2ELi16ELb1ELb0EEEJSL_NSB_IJNSV_ISG_SD_EENSV_INSC_ILi16EEESD_EEEEESM_NSB_IJlNSB_IJSD_lllEEESW_EEESM_S1T_NS1J_6fusion15FusionCallbacksIS1N_NS1U_17LinearCombinationISM_fSM_fLNS_15FloatRoundStyleE2EEESL_S1R_JEEENSA_5SM1004TMEM4LOAD26SM100_TMEM_LOAD_32dp32b16xES14_NS15_INS16_ILi2ELi4ELi3EEES19_NSV_INSB_IJNSC_ILi8EEES1P_EEENSB_IJS1P_SD_EEEEEEENSA_39AutoVectorizingCopyWithAssumedAlignmentILi128EEENSA_14SM90_TMA_STOREES29_S2B_S2B_EEEvvEEEEvNT_6ParamsE:
	.zero		3200


//--------------------- SYMBOLS --------------------------

	.type		.nv.reservedSmem.offset0,@object
	.size		.nv.reservedSmem.offset0,0x4
	.type		.nv.reservedSmem.cap,@object
	.size		.nv.reservedSmem.cap,0x4
	.type		__assertfail,@function
